//
// Generated by NVIDIA NVVM Compiler
//
// Compiler Build ID: CL-36424714
// Cuda compilation tools, release 13.0, V13.0.88
// Based on NVVM 20.0.0
//

.version 9.0
.target sm_100
.address_size 64

	// .globl	_Z17sampleSmallKernelILi32EEvPfS0_PiS0_
// _ZZ17sampleSmallKernelILi32EEvPfS0_PiS0_E8probList has been demoted
// _ZZ17sampleLargeKernelILi128EEvPfS0_PiS0_PhE8tempScan has been demoted
// _ZZ17sampleLargeKernelILi128EEvPfS0_PiS0_PhE10tempReduce has been demoted
.global .align 1 .b8 _ZN34_INTERNAL_7ecc9f0c_4_k_cu_be97f73d4cuda3std3__45__cpo5beginE[1];
.global .align 1 .b8 _ZN34_INTERNAL_7ecc9f0c_4_k_cu_be97f73d4cuda3std3__45__cpo3endE[1];
.global .align 1 .b8 _ZN34_INTERNAL_7ecc9f0c_4_k_cu_be97f73d4cuda3std3__45__cpo6cbeginE[1];
.global .align 1 .b8 _ZN34_INTERNAL_7ecc9f0c_4_k_cu_be97f73d4cuda3std3__45__cpo4cendE[1];
.global .align 1 .b8 _ZN34_INTERNAL_7ecc9f0c_4_k_cu_be97f73d4cuda3std3__45__cpo6rbeginE[1];
.global .align 1 .b8 _ZN34_INTERNAL_7ecc9f0c_4_k_cu_be97f73d4cuda3std3__45__cpo4rendE[1];
.global .align 1 .b8 _ZN34_INTERNAL_7ecc9f0c_4_k_cu_be97f73d4cuda3std3__45__cpo7crbeginE[1];
.global .align 1 .b8 _ZN34_INTERNAL_7ecc9f0c_4_k_cu_be97f73d4cuda3std3__45__cpo5crendE[1];
.global .align 1 .b8 _ZN34_INTERNAL_7ecc9f0c_4_k_cu_be97f73d4cuda3std3__436_GLOBAL__N__7ecc9f0c_4_k_cu_be97f73d6ignoreE[1];
.global .align 1 .b8 _ZN34_INTERNAL_7ecc9f0c_4_k_cu_be97f73d4cuda3std3__419piecewise_constructE[1];
.global .align 1 .b8 _ZN34_INTERNAL_7ecc9f0c_4_k_cu_be97f73d4cuda3std3__48in_placeE[1];
.global .align 1 .b8 _ZN34_INTERNAL_7ecc9f0c_4_k_cu_be97f73d4cuda3std3__420unreachable_sentinelE[1];
.global .align 1 .b8 _ZN34_INTERNAL_7ecc9f0c_4_k_cu_be97f73d4cuda3std3__47nulloptE[1];
.global .align 1 .b8 _ZN34_INTERNAL_7ecc9f0c_4_k_cu_be97f73d4cuda3std3__48unexpectE[1];
.global .align 1 .b8 _ZN34_INTERNAL_7ecc9f0c_4_k_cu_be97f73d4cuda3std6ranges3__45__cpo4swapE[1];
.global .align 1 .b8 _ZN34_INTERNAL_7ecc9f0c_4_k_cu_be97f73d4cuda3std6ranges3__45__cpo9iter_moveE[1];
.global .align 1 .b8 _ZN34_INTERNAL_7ecc9f0c_4_k_cu_be97f73d4cuda3std6ranges3__45__cpo5beginE[1];
.global .align 1 .b8 _ZN34_INTERNAL_7ecc9f0c_4_k_cu_be97f73d4cuda3std6ranges3__45__cpo3endE[1];
.global .align 1 .b8 _ZN34_INTERNAL_7ecc9f0c_4_k_cu_be97f73d4cuda3std6ranges3__45__cpo6cbeginE[1];
.global .align 1 .b8 _ZN34_INTERNAL_7ecc9f0c_4_k_cu_be97f73d4cuda3std6ranges3__45__cpo4cendE[1];
.global .align 1 .b8 _ZN34_INTERNAL_7ecc9f0c_4_k_cu_be97f73d4cuda3std6ranges3__45__cpo7advanceE[1];
.global .align 1 .b8 _ZN34_INTERNAL_7ecc9f0c_4_k_cu_be97f73d4cuda3std6ranges3__45__cpo9iter_swapE[1];
.global .align 1 .b8 _ZN34_INTERNAL_7ecc9f0c_4_k_cu_be97f73d4cuda3std6ranges3__45__cpo4nextE[1];
.global .align 1 .b8 _ZN34_INTERNAL_7ecc9f0c_4_k_cu_be97f73d4cuda3std6ranges3__45__cpo4prevE[1];
.global .align 1 .b8 _ZN34_INTERNAL_7ecc9f0c_4_k_cu_be97f73d4cuda3std6ranges3__45__cpo4dataE[1];
.global .align 1 .b8 _ZN34_INTERNAL_7ecc9f0c_4_k_cu_be97f73d4cuda3std6ranges3__45__cpo5cdataE[1];
.global .align 1 .b8 _ZN34_INTERNAL_7ecc9f0c_4_k_cu_be97f73d4cuda3std6ranges3__45__cpo4sizeE[1];
.global .align 1 .b8 _ZN34_INTERNAL_7ecc9f0c_4_k_cu_be97f73d4cuda3std6ranges3__45__cpo5ssizeE[1];
.global .align 1 .b8 _ZN34_INTERNAL_7ecc9f0c_4_k_cu_be97f73d4cuda3std6ranges3__45__cpo8distanceE[1];
.global .align 1 .b8 _ZN34_INTERNAL_7ecc9f0c_4_k_cu_be97f73d6thrust24THRUST_300001_SM_1000_NS6system6detail10sequential3seqE[1];
.global .align 1 .b8 _ZN34_INTERNAL_7ecc9f0c_4_k_cu_be97f73d6thrust24THRUST_300001_SM_1000_NS12placeholders2_1E[1];
.global .align 1 .b8 _ZN34_INTERNAL_7ecc9f0c_4_k_cu_be97f73d6thrust24THRUST_300001_SM_1000_NS12placeholders2_2E[1];
.global .align 1 .b8 _ZN34_INTERNAL_7ecc9f0c_4_k_cu_be97f73d6thrust24THRUST_300001_SM_1000_NS12placeholders2_3E[1];
.global .align 1 .b8 _ZN34_INTERNAL_7ecc9f0c_4_k_cu_be97f73d6thrust24THRUST_300001_SM_1000_NS12placeholders2_4E[1];
.global .align 1 .b8 _ZN34_INTERNAL_7ecc9f0c_4_k_cu_be97f73d6thrust24THRUST_300001_SM_1000_NS12placeholders2_5E[1];
.global .align 1 .b8 _ZN34_INTERNAL_7ecc9f0c_4_k_cu_be97f73d6thrust24THRUST_300001_SM_1000_NS12placeholders2_6E[1];
.global .align 1 .b8 _ZN34_INTERNAL_7ecc9f0c_4_k_cu_be97f73d6thrust24THRUST_300001_SM_1000_NS12placeholders2_7E[1];
.global .align 1 .b8 _ZN34_INTERNAL_7ecc9f0c_4_k_cu_be97f73d6thrust24THRUST_300001_SM_1000_NS12placeholders2_8E[1];
.global .align 1 .b8 _ZN34_INTERNAL_7ecc9f0c_4_k_cu_be97f73d6thrust24THRUST_300001_SM_1000_NS12placeholders2_9E[1];
.global .align 1 .b8 _ZN34_INTERNAL_7ecc9f0c_4_k_cu_be97f73d6thrust24THRUST_300001_SM_1000_NS12placeholders3_10E[1];

.visible .entry _Z17sampleSmallKernelILi32EEvPfS0_PiS0_(
	.param .u64 .ptr .align 1 _Z17sampleSmallKernelILi32EEvPfS0_PiS0__param_0,
	.param .u64 .ptr .align 1 _Z17sampleSmallKernelILi32EEvPfS0_PiS0__param_1,
	.param .u64 .ptr .align 1 _Z17sampleSmallKernelILi32EEvPfS0_PiS0__param_2,
	.param .u64 .ptr .align 1 _Z17sampleSmallKernelILi32EEvPfS0_PiS0__param_3
)
{
	.reg .pred 	%p<4>;
	.reg .b32 	%r<29>;
	.reg .b32 	%f<28>;
	.reg .b64 	%rd<17>;
	// demoted variable
	.shared .align 4 .b8 _ZZ17sampleSmallKernelILi32EEvPfS0_PiS0_E8probList[128];
	ld.param.u64 	%rd3, [_Z17sampleSmallKernelILi32EEvPfS0_PiS0__param_0];
	ld.param.u64 	%rd4, [_Z17sampleSmallKernelILi32EEvPfS0_PiS0__param_1];
	ld.param.u64 	%rd1, [_Z17sampleSmallKernelILi32EEvPfS0_PiS0__param_2];
	ld.param.u64 	%rd2, [_Z17sampleSmallKernelILi32EEvPfS0_PiS0__param_3];
	cvta.to.global.u64 	%rd5, %rd3;
	mov.u32 	%r1, %ctaid.x;
	mov.u32 	%r19, %tid.x;
	shl.b32 	%r20, %r1, 5;
	add.s32 	%r21, %r20, %r19;
	mul.wide.u32 	%rd6, %r21, 4;
	add.s64 	%rd7, %rd5, %rd6;
	ld.global.f32 	%f5, [%rd7];
	shl.b32 	%r22, %r19, 2;
	mov.u32 	%r23, _ZZ17sampleSmallKernelILi32EEvPfS0_PiS0_E8probList;
	add.s32 	%r24, %r23, %r22;
	st.shared.f32 	[%r24], %f5;
	cvta.to.global.u64 	%rd8, %rd4;
	mov.b32 	%r4, 1;
	mov.b32 	%r17, 0;
	mov.b32 	%r18, -1;
	// begin inline asm
	{  .reg .f32 r0;  .reg .pred p;  shfl.sync.up.b32 r0|p, %f5, %r4, %r17, %r18;  @p add.f32 r0, r0, %f5;  mov.f32 %f4, r0;}
	// end inline asm
	st.shared.f32 	[%r24], %f4;
	mov.b32 	%r7, 2;
	// begin inline asm
	{  .reg .f32 r0;  .reg .pred p;  shfl.sync.up.b32 r0|p, %f4, %r7, %r17, %r18;  @p add.f32 r0, r0, %f4;  mov.f32 %f7, r0;}
	// end inline asm
	st.shared.f32 	[%r24], %f7;
	mov.b32 	%r10, 4;
	// begin inline asm
	{  .reg .f32 r0;  .reg .pred p;  shfl.sync.up.b32 r0|p, %f7, %r10, %r17, %r18;  @p add.f32 r0, r0, %f7;  mov.f32 %f10, r0;}
	// end inline asm
	st.shared.f32 	[%r24], %f10;
	mov.b32 	%r13, 8;
	// begin inline asm
	{  .reg .f32 r0;  .reg .pred p;  shfl.sync.up.b32 r0|p, %f10, %r13, %r17, %r18;  @p add.f32 r0, r0, %f10;  mov.f32 %f13, r0;}
	// end inline asm
	st.shared.f32 	[%r24], %f13;
	mov.b32 	%r16, 16;
	// begin inline asm
	{  .reg .f32 r0;  .reg .pred p;  shfl.sync.up.b32 r0|p, %f13, %r16, %r17, %r18;  @p add.f32 r0, r0, %f13;  mov.f32 %f16, r0;}
	// end inline asm
	st.shared.f32 	[%r24], %f16;
	ld.shared.f32 	%f19, [_ZZ17sampleSmallKernelILi32EEvPfS0_PiS0_E8probList+124];
	div.rn.f32 	%f20, %f16, %f19;
	st.shared.f32 	[%r24], %f20;
	mul.wide.u32 	%rd9, %r1, 4;
	add.s64 	%rd10, %rd8, %rd9;
	ld.global.f32 	%f21, [%rd10];
	bar.sync 	0;
	ld.shared.f32 	%f22, [%r24];
	setp.ge.f32 	%p1, %f21, %f22;
	selp.u32 	%r25, 1, 0, %p1;
	redux.sync.add.s32 %r2, %r25, %r18;
	min.s32 	%r3, %r2, 31;
	setp.ne.s32 	%p2, %r19, 0;
	@%p2 bra 	$L__BB0_5;
	cvta.to.global.u64 	%rd11, %rd1;
	add.s64 	%rd13, %rd11, %rd9;
	st.global.u32 	[%rd13], %r3;
	setp.ne.s32 	%p3, %r2, 0;
	@%p3 bra 	$L__BB0_3;
	ld.shared.f32 	%f27, [_ZZ17sampleSmallKernelILi32EEvPfS0_PiS0_E8probList];
	bra.uni 	$L__BB0_4;
$L__BB0_3:
	shl.b32 	%r26, %r3, 2;
	add.s32 	%r28, %r23, %r26;
	ld.shared.f32 	%f23, [%r28];
	ld.shared.f32 	%f24, [%r28+-4];
	sub.f32 	%f27, %f23, %f24;
$L__BB0_4:
	lg2.approx.f32 	%f25, %f27;
	mul.f32 	%f26, %f25, 0fBF317218;
	cvta.to.global.u64 	%rd14, %rd2;
	add.s64 	%rd16, %rd14, %rd9;
	st.global.f32 	[%rd16], %f26;
$L__BB0_5:
	ret;

}
	// .globl	_Z17sampleLargeKernelILi128EEvPfS0_PiS0_Ph
.visible .entry _Z17sampleLargeKernelILi128EEvPfS0_PiS0_Ph(
	.param .u64 .ptr .align 1 _Z17sampleLargeKernelILi128EEvPfS0_PiS0_Ph_param_0,
	.param .u64 .ptr .align 1 _Z17sampleLargeKernelILi128EEvPfS0_PiS0_Ph_param_1,
	.param .u64 .ptr .align 1 _Z17sampleLargeKernelILi128EEvPfS0_PiS0_Ph_param_2,
	.param .u64 .ptr .align 1 _Z17sampleLargeKernelILi128EEvPfS0_PiS0_Ph_param_3,
	.param .u64 .ptr .align 1 _Z17sampleLargeKernelILi128EEvPfS0_PiS0_Ph_param_4
)
{
	.reg .pred 	%p<13>;
	.reg .b16 	%rs<28>;
	.reg .b32 	%r<68>;
	.reg .b32 	%f<47>;
	.reg .b64 	%rd<25>;
	// demoted variable
	.shared .align 16 .b8 _ZZ17sampleLargeKernelILi128EEvPfS0_PiS0_PhE8tempScan[672];
	// demoted variable
	.shared .align 1 .b8 _ZZ17sampleLargeKernelILi128EEvPfS0_PiS0_PhE10tempReduce[9];
	ld.param.u64 	%rd8, [_Z17sampleLargeKernelILi128EEvPfS0_PiS0_Ph_param_0];
	ld.param.u64 	%rd4, [_Z17sampleLargeKernelILi128EEvPfS0_PiS0_Ph_param_1];
	ld.param.u64 	%rd5, [_Z17sampleLargeKernelILi128EEvPfS0_PiS0_Ph_param_2];
	ld.param.u64 	%rd6, [_Z17sampleLargeKernelILi128EEvPfS0_PiS0_Ph_param_3];
	ld.param.u64 	%rd7, [_Z17sampleLargeKernelILi128EEvPfS0_PiS0_Ph_param_4];
	cvta.to.global.u64 	%rd1, %rd8;
	mov.u32 	%r1, %ctaid.x;
	mov.u32 	%r2, %tid.x;
	shl.b32 	%r3, %r1, 7;
	add.s32 	%r4, %r3, %r2;
	mul.wide.u32 	%rd9, %r4, 4;
	add.s64 	%rd2, %rd1, %rd9;
	ld.global.f32 	%f4, [%rd2];
	shr.u32 	%r7, %r2, 2;
	add.s32 	%r8, %r7, %r2;
	shl.b32 	%r9, %r8, 2;
	mov.u32 	%r10, _ZZ17sampleLargeKernelILi128EEvPfS0_PiS0_PhE8tempScan;
	add.s32 	%r11, %r10, %r9;
	add.s32 	%r5, %r11, 16;
	st.shared.f32 	[%r11+16], %f4;
	bar.sync 	0;
	setp.gt.u32 	%p1, %r2, 31;
	@%p1 bra 	$L__BB1_2;
	mad.lo.s32 	%r33, %r2, 20, %r10;
	ld.shared.f32 	%f20, [%r33+16];
	ld.shared.f32 	%f21, [%r33+20];
	ld.shared.f32 	%f22, [%r33+24];
	ld.shared.f32 	%f23, [%r33+28];
	add.f32 	%f24, %f20, %f21;
	add.f32 	%f25, %f24, %f22;
	add.f32 	%f7, %f23, %f25;
	mov.b32 	%r29, 1;
	mov.b32 	%r30, 0;
	mov.b32 	%r31, -1;
	// begin inline asm
	{  .reg .f32 r0;  .reg .pred p;  shfl.sync.up.b32 r0|p, %f7, %r29, %r30, %r31;  @p add.f32 r0, r0, %f7;  mov.f32 %f5, r0;}
	// end inline asm
	mov.b32 	%r15, 2;
	// begin inline asm
	{  .reg .f32 r0;  .reg .pred p;  shfl.sync.up.b32 r0|p, %f5, %r15, %r30, %r31;  @p add.f32 r0, r0, %f5;  mov.f32 %f8, r0;}
	// end inline asm
	mov.b32 	%r18, 4;
	// begin inline asm
	{  .reg .f32 r0;  .reg .pred p;  shfl.sync.up.b32 r0|p, %f8, %r18, %r30, %r31;  @p add.f32 r0, r0, %f8;  mov.f32 %f11, r0;}
	// end inline asm
	mov.b32 	%r21, 8;
	// begin inline asm
	{  .reg .f32 r0;  .reg .pred p;  shfl.sync.up.b32 r0|p, %f11, %r21, %r30, %r31;  @p add.f32 r0, r0, %f11;  mov.f32 %f14, r0;}
	// end inline asm
	mov.b32 	%r24, 16;
	// begin inline asm
	{  .reg .f32 r0;  .reg .pred p;  shfl.sync.up.b32 r0|p, %f14, %r24, %r30, %r31;  @p add.f32 r0, r0, %f14;  mov.f32 %f17, r0;}
	// end inline asm
	mov.b32 	%r28, %f17;
	// begin inline asm
	shfl.sync.up.b32 %r27, %r28, %r29, %r30, %r31;
	// end inline asm
	setp.eq.s32 	%p2, %r2, 0;
	ld.shared.f32 	%f26, [%r33+16];
	ld.shared.f32 	%f27, [%r33+20];
	ld.shared.f32 	%f28, [%r33+24];
	ld.shared.f32 	%f29, [%r33+28];
	mov.b32 	%f30, %r27;
	add.f32 	%f31, %f26, %f30;
	selp.f32 	%f32, %f26, %f31, %p2;
	add.f32 	%f33, %f32, %f27;
	add.f32 	%f34, %f33, %f28;
	add.f32 	%f35, %f34, %f29;
	st.shared.f32 	[%r33+16], %f32;
	st.shared.f32 	[%r33+20], %f33;
	st.shared.f32 	[%r33+24], %f34;
	st.shared.f32 	[%r33+28], %f35;
$L__BB1_2:
	cvt.u64.u32 	%rd10, %r4;
	bar.sync 	0;
	ld.shared.f32 	%f36, [%r5];
	st.global.f32 	[%rd2], %f36;
	bar.sync 	0;
	ld.global.f32 	%f37, [%rd2];
	mul.wide.u32 	%rd11, %r3, 4;
	add.s64 	%rd3, %rd1, %rd11;
	ld.global.f32 	%f38, [%rd3+508];
	div.rn.f32 	%f39, %f37, %f38;
	st.global.f32 	[%rd2], %f39;
	bar.sync 	0;
	cvta.to.global.u64 	%rd12, %rd4;
	mul.wide.u32 	%rd13, %r1, 4;
	add.s64 	%rd14, %rd12, %rd13;
	ld.global.f32 	%f40, [%rd14];
	ld.global.f32 	%f41, [%rd2];
	setp.ge.f32 	%p3, %f40, %f41;
	selp.u16 	%rs4, 1, 0, %p3;
	cvta.to.global.u64 	%rd15, %rd7;
	add.s64 	%rd16, %rd15, %rd10;
	st.global.u8 	[%rd16], %rs4;
	bar.sync 	0;
	ld.global.u8 	%rs5, [%rd16];
	// begin inline asm
	mov.u32 %r34, %laneid;
	// end inline asm
	cvt.u32.u16 	%r60, %rs5;
	and.b32  	%r36, %r60, 255;
	mov.b32 	%r37, 1;
	mov.b32 	%r58, 31;
	mov.b32 	%r59, -1;
	// begin inline asm
	shfl.sync.down.b32 %r35, %r36, %r37, %r58, %r59;
	// end inline asm
	setp.gt.s32 	%p4, %r34, 30;
	cvt.u16.u32 	%rs6, %r35;
	selp.b16 	%rs7, 0, %rs6, %p4;
	add.s16 	%rs8, %rs7, %rs5;
	cvt.u32.u16 	%r61, %rs8;
	and.b32  	%r41, %r61, 255;
	mov.b32 	%r42, 2;
	// begin inline asm
	shfl.sync.down.b32 %r40, %r41, %r42, %r58, %r59;
	// end inline asm
	setp.gt.s32 	%p5, %r34, 29;
	cvt.u16.u32 	%rs9, %r40;
	selp.b16 	%rs10, 0, %rs9, %p5;
	add.s16 	%rs11, %rs8, %rs10;
	cvt.u32.u16 	%r62, %rs11;
	and.b32  	%r46, %r62, 255;
	mov.b32 	%r47, 4;
	// begin inline asm
	shfl.sync.down.b32 %r45, %r46, %r47, %r58, %r59;
	// end inline asm
	setp.gt.s32 	%p6, %r34, 27;
	cvt.u16.u32 	%rs12, %r45;
	selp.b16 	%rs13, 0, %rs12, %p6;
	add.s16 	%rs14, %rs11, %rs13;
	cvt.u32.u16 	%r63, %rs14;
	and.b32  	%r51, %r63, 255;
	mov.b32 	%r52, 8;
	// begin inline asm
	shfl.sync.down.b32 %r50, %r51, %r52, %r58, %r59;
	// end inline asm
	setp.gt.s32 	%p7, %r34, 23;
	cvt.u16.u32 	%rs15, %r50;
	selp.b16 	%rs16, 0, %rs15, %p7;
	add.s16 	%rs17, %rs14, %rs16;
	cvt.u32.u16 	%r64, %rs17;
	and.b32  	%r56, %r64, 255;
	mov.b32 	%r57, 16;
	// begin inline asm
	shfl.sync.down.b32 %r55, %r56, %r57, %r58, %r59;
	// end inline asm
	setp.gt.s32 	%p8, %r34, 15;
	cvt.u16.u32 	%rs18, %r55;
	selp.b16 	%rs19, 0, %rs18, %p8;
	add.s16 	%rs27, %rs17, %rs19;
	setp.ne.s32 	%p9, %r34, 0;
	@%p9 bra 	$L__BB1_4;
	shr.u32 	%r65, %r2, 5;
	mov.u32 	%r66, _ZZ17sampleLargeKernelILi128EEvPfS0_PiS0_PhE10tempReduce;
	add.s32 	%r67, %r66, %r65;
	st.shared.u8 	[%r67+4], %rs27;
$L__BB1_4:
	bar.sync 	0;
	setp.ne.s32 	%p10, %r2, 0;
	@%p10 bra 	$L__BB1_6;
	ld.shared.u8 	%rs20, [_ZZ17sampleLargeKernelILi128EEvPfS0_PiS0_PhE10tempReduce+5];
	add.s16 	%rs21, %rs20, %rs27;
	ld.shared.u8 	%rs22, [_ZZ17sampleLargeKernelILi128EEvPfS0_PiS0_PhE10tempReduce+6];
	add.s16 	%rs23, %rs21, %rs22;
	ld.shared.u8 	%rs24, [_ZZ17sampleLargeKernelILi128EEvPfS0_PiS0_PhE10tempReduce+7];
	add.s16 	%rs27, %rs23, %rs24;
$L__BB1_6:
	setp.ne.s32 	%p11, %r2, 0;
	bar.sync 	0;
	@%p11 bra 	$L__BB1_11;
	and.b16  	%rs25, %rs27, 255;
	min.u16 	%rs26, %rs25, 127;
	cvt.u32.u16 	%r6, %rs26;
	cvta.to.global.u64 	%rd17, %rd5;
	add.s64 	%rd19, %rd17, %rd13;
	st.global.u32 	[%rd19], %r6;
	setp.ne.s16 	%p12, %rs25, 0;
	@%p12 bra 	$L__BB1_9;
	ld.global.f32 	%f46, [%rd3];
	bra.uni 	$L__BB1_10;
$L__BB1_9:
	mul.wide.u32 	%rd20, %r6, 4;
	add.s64 	%rd21, %rd3, %rd20;
	ld.global.f32 	%f42, [%rd21];
	ld.global.f32 	%f43, [%rd21+-4];
	sub.f32 	%f46, %f42, %f43;
$L__BB1_10:
	lg2.approx.f32 	%f44, %f46;
	mul.f32 	%f45, %f44, 0fBF317218;
	cvta.to.global.u64 	%rd22, %rd6;
	add.s64 	%rd24, %rd22, %rd13;
	st.global.f32 	[%rd24], %f45;
$L__BB1_11:
	ret;

}
	// .globl	_ZN3cub18CUB_300001_SM_10006detail11EmptyKernelIvEEvv
.visible .entry _ZN3cub18CUB_300001_SM_10006detail11EmptyKernelIvEEvv()
{


	ret;

}


// ===== COMPILED SASS (sm_100) =====

	.target	sm_100

	.elftype	@"ET_EXEC"


//--------------------- .note.nv.tkinfo           --------------------------
	.section	.note.nv.tkinfo,"",@"SHT_NOTE"
	.sectionflags	@"SHF_NOTE_NV_TKINFO"
	.tkinfo
        /*0018*/ 	.word	0x00000002
        /*0030*/ 	.string	""
        /*0030*/ 	.string	"ptxas"
        /*0030*/ 	.string	"Cuda compilation tools, release 13.0, V13.0.88"
        /*0030*/ 	.string	"Build cuda_13.0.r13.0/compiler.36424714_0"
        /*0030*/ 	.string	"-arch sm_100 -m 64 "



//--------------------- .note.nv.cuinfo           --------------------------
	.section	.note.nv.cuinfo,"",@"SHT_NOTE"
	.sectionflags	@"SHF_NOTE_NV_CUINFO"
        /*0018*/ 	.short	0x0002
        /*001a*/ 	.short	0x0064
        /*001c*/ 	.short	0x0082
	.zero		2


//--------------------- .nv.info                  --------------------------
	.section	.nv.info,"",@"SHT_CUDA_INFO"
	.align	4


	//----- nvinfo : EIATTR_REGCOUNT
	.align		4
        /*0000*/ 	.byte	0x04, 0x2f
        /*0002*/ 	.short	(.L_41 - .L_40)
	.align		4
.L_40:
        /*0004*/ 	.word	index@(_Z17sampleSmallKernelILi32EEvPfS0_PiS0_)
        /*0008*/ 	.word	0x00000012


	//----- nvinfo : EIATTR_FRAME_SIZE
	.align		4
.L_41:
        /*000c*/ 	.byte	0x04, 0x11
        /*000e*/ 	.short	(.L_43 - .L_42)
	.align		4
.L_42:
        /*0010*/ 	.word	index@($__internal_1_$__cuda_sm3x_div_rn_noftz_f32_slowpath)
        /*0014*/ 	.word	0x00000000


	//----- nvinfo : EIATTR_FRAME_SIZE
	.align		4
.L_43:
        /*0018*/ 	.byte	0x04, 0x11
        /*001a*/ 	.short	(.L_45 - .L_44)
	.align		4
.L_44:
        /*001c*/ 	.word	index@(_Z17sampleSmallKernelILi32EEvPfS0_PiS0_)
        /*0020*/ 	.word	0x00000000


	//----- nvinfo : EIATTR_REGCOUNT
	.align		4
.L_45:
        /*0024*/ 	.byte	0x04, 0x2f
        /*0026*/ 	.short	(.L_47 - .L_46)
	.align		4
.L_46:
        /*0028*/ 	.word	index@(_Z17sampleLargeKernelILi128EEvPfS0_PiS0_Ph)
        /*002c*/ 	.word	0x0000001b


	//----- nvinfo : EIATTR_FRAME_SIZE
	.align		4
.L_47:
        /*0030*/ 	.byte	0x04, 0x11
        /*0032*/ 	.short	(.L_49 - .L_48)
	.align		4
.L_48:
        /*0034*/ 	.word	index@($__internal_0_$__cuda_sm3x_div_rn_noftz_f32_slowpath)
        /*0038*/ 	.word	0x00000000


	//----- nvinfo : EIATTR_FRAME_SIZE
	.align		4
.L_49:
        /*003c*/ 	.byte	0x04, 0x11
        /*003e*/ 	.short	(.L_51 - .L_50)
	.align		4
.L_50:
        /*0040*/ 	.word	index@(_Z17sampleLargeKernelILi128EEvPfS0_PiS0_Ph)
        /*0044*/ 	.word	0x00000000


	//----- nvinfo : EIATTR_REGCOUNT
	.align		4
.L_51:
        /*0048*/ 	.byte	0x04, 0x2f
        /*004a*/ 	.short	(.L_53 - .L_52)
	.align		4
.L_52:
        /*004c*/ 	.word	index@(_ZN3cub18CUB_300001_SM_10006detail11EmptyKernelIvEEvv)
        /*0050*/ 	.word	0x00000004


	//----- nvinfo : EIATTR_FRAME_SIZE
	.align		4
.L_53:
        /*0054*/ 	.byte	0x04, 0x11
        /*0056*/ 	.short	(.L_55 - .L_54)
	.align		4
.L_54:
        /*0058*/ 	.word	index@(_ZN3cub18CUB_300001_SM_10006detail11EmptyKernelIvEEvv)
        /*005c*/ 	.word	0x00000000


	//----- nvinfo : EIATTR_MIN_STACK_SIZE
	.align		4
.L_55:
        /*0060*/ 	.byte	0x04, 0x12
        /*0062*/ 	.short	(.L_57 - .L_56)
	.align		4
.L_56:
        /*0064*/ 	.word	index@(_ZN3cub18CUB_300001_SM_10006detail11EmptyKernelIvEEvv)
        /*0068*/ 	.word	0x00000000


	//----- nvinfo : EIATTR_MIN_STACK_SIZE
	.align		4
.L_57:
        /*006c*/ 	.byte	0x04, 0x12
        /*006e*/ 	.short	(.L_59 - .L_58)
	.align		4
.L_58:
        /*0070*/ 	.word	index@(_Z17sampleLargeKernelILi128EEvPfS0_PiS0_Ph)
        /*0074*/ 	.word	0x00000000


	//----- nvinfo : EIATTR_MIN_STACK_SIZE
	.align		4
.L_59:
        /*0078*/ 	.byte	0x04, 0x12
        /*007a*/ 	.short	(.L_61 - .L_60)
	.align		4
.L_60:
        /*007c*/ 	.word	index@(_Z17sampleSmallKernelILi32EEvPfS0_PiS0_)
        /*0080*/ 	.word	0x00000000
.L_61:


//--------------------- .nv.compat                --------------------------
	.section	.nv.compat,"",@"SHT_CUDA_COMPAT_INFO"
	.align	4
        /*0000*/ 	.byte	0x02, 0x09, 0x00, 0x00, 0x02, 0x02, 0x01, 0x00, 0x02, 0x05, 0x05, 0x00, 0x03, 0x07, 0x01, 0x01
        /*0010*/ 	.byte	0x02, 0x03, 0x00, 0x00, 0x02, 0x06, 0x01, 0x00, 0x04, 0x0b, 0x08, 0x00, 0x01, 0x00, 0x00, 0x00
        /*0020*/ 	.byte	0x00, 0x00, 0x00, 0x00


//--------------------- .nv.info._ZN3cub18CUB_300001_SM_10006detail11EmptyKernelIvEEvv --------------------------
	.section	.nv.info._ZN3cub18CUB_300001_SM_10006detail11EmptyKernelIvEEvv,"",@"SHT_CUDA_INFO"
	.sectionflags	@""
	.align	4


	//----- nvinfo : EIATTR_CUDA_API_VERSION
	.align		4
        /*0000*/ 	.byte	0x04, 0x37
        /*0002*/ 	.short	(.L_63 - .L_62)
.L_62:
        /*0004*/ 	.word	0x00000082


	//----- nvinfo : EIATTR_SPARSE_MMA_MASK
	.align		4
.L_63:
        /*0008*/ 	.byte	0x03, 0x50
        /*000a*/ 	.short	0x0000


	//----- nvinfo : EIATTR_MAXREG_COUNT
	.align		4
        /*000c*/ 	.byte	0x03, 0x1b
        /*000e*/ 	.short	0x00ff


	//----- nvinfo : EIATTR_MERCURY_ISA_VERSION
	.align		4
        /*0010*/ 	.byte	0x03, 0x5f
        /*0012*/ 	.short	0x0101


	//----- nvinfo : EIATTR_VRC_CTA_INIT_COUNT
	.align		4
        /*0014*/ 	.byte	0x02, 0x4a
	.zero		1
	.zero		1


	//----- nvinfo : EIATTR_EXIT_INSTR_OFFSETS
	.align		4
        /*0018*/ 	.byte	0x04, 0x1c
        /*001a*/ 	.short	(.L_65 - .L_64)


	//   ....[0]....
.L_64:
        /*001c*/ 	.word	0x00000010


	//----- nvinfo : EIATTR_SW_WAR
	.align		4
.L_65:
        /*0020*/ 	.byte	0x04, 0x36
        /*0022*/ 	.short	(.L_67 - .L_66)
.L_66:
        /*0024*/ 	.word	0x00000008
.L_67:


//--------------------- .nv.info._Z17sampleLargeKernelILi128EEvPfS0_PiS0_Ph --------------------------
	.section	.nv.info._Z17sampleLargeKernelILi128EEvPfS0_PiS0_Ph,"",@"SHT_CUDA_INFO"
	.sectionflags	@""
	.align	4


	//----- nvinfo : EIATTR_CUDA_API_VERSION
	.align		4
        /*0000*/ 	.byte	0x04, 0x37
        /*0002*/ 	.short	(.L_69 - .L_68)
.L_68:
        /*0004*/ 	.word	0x00000082


	//----- nvinfo : EIATTR_KPARAM_INFO
	.align		4
.L_69:
        /*0008*/ 	.byte	0x04, 0x17
        /*000a*/ 	.short	(.L_71 - .L_70)
.L_70:
        /*000c*/ 	.word	0x00000000
        /*0010*/ 	.short	0x0004
        /*0012*/ 	.short	0x0020
        /*0014*/ 	.byte	0x00, 0xf5, 0x21, 0x00


	//----- nvinfo : EIATTR_KPARAM_INFO
	.align		4
.L_71:
        /*0018*/ 	.byte	0x04, 0x17
        /*001a*/ 	.short	(.L_73 - .L_72)
.L_72:
        /*001c*/ 	.word	0x00000000
        /*0020*/ 	.short	0x0003
        /*0022*/ 	.short	0x0018
        /*0024*/ 	.byte	0x00, 0xf5, 0x21, 0x00


	//----- nvinfo : EIATTR_KPARAM_INFO
	.align		4
.L_73:
        /*0028*/ 	.byte	0x04, 0x17
        /*002a*/ 	.short	(.L_75 - .L_74)
.L_74:
        /*002c*/ 	.word	0x00000000
        /*0030*/ 	.short	0x0002
        /*0032*/ 	.short	0x0010
        /*0034*/ 	.byte	0x00, 0xf5, 0x21, 0x00


	//----- nvinfo : EIATTR_KPARAM_INFO
	.align		4
.L_75:
        /*0038*/ 	.byte	0x04, 0x17
        /*003a*/ 	.short	(.L_77 - .L_76)
.L_76:
        /*003c*/ 	.word	0x00000000
        /*0040*/ 	.short	0x0001
        /*0042*/ 	.short	0x0008
        /*0044*/ 	.byte	0x00, 0xf5, 0x21, 0x00


	//----- nvinfo : EIATTR_KPARAM_INFO
	.align		4
.L_77:
        /*0048*/ 	.byte	0x04, 0x17
        /*004a*/ 	.short	(.L_79 - .L_78)
.L_78:
        /*004c*/ 	.word	0x00000000
        /*0050*/ 	.short	0x0000
        /*0052*/ 	.short	0x0000
        /*0054*/ 	.byte	0x00, 0xf5, 0x21, 0x00


	//----- nvinfo : EIATTR_SPARSE_MMA_MASK
	.align		4
.L_79:
        /*0058*/ 	.byte	0x03, 0x50
        /*005a*/ 	.short	0x0000


	//----- nvinfo : EIATTR_MAXREG_COUNT
	.align		4
        /*005c*/ 	.byte	0x03, 0x1b
        /*005e*/ 	.short	0x00ff


	//----- nvinfo : EIATTR_NUM_BARRIERS
	.align		4
        /*0060*/ 	.byte	0x02, 0x4c
        /*0062*/ 	.byte	0x01
	.zero		1


	//----- nvinfo : EIATTR_MERCURY_ISA_VERSION
	.align		4
        /*0064*/ 	.byte	0x03, 0x5f
        /*0066*/ 	.short	0x0101


	//----- nvinfo : EIATTR_COOP_GROUP_MASK_REGIDS
	.align		4
        /*0068*/ 	.byte	0x04, 0x29
        /*006a*/ 	.short	(.L_81 - .L_80)


	//   ....[0]....
.L_80:
        /*006c*/ 	.word	0xffffffff


	//   ....[1]....
        /*0070*/ 	.word	0xffffffff


	//   ....[2]....
        /*0074*/ 	.word	0xffffffff


	//   ....[3]....
        /*0078*/ 	.word	0xffffffff


	//   ....[4]....
        /*007c*/ 	.word	0xffffffff


	//   ....[5]....
        /*0080*/ 	.word	0xffffffff


	//   ....[6]....
        /*0084*/ 	.word	0xffffffff


	//   ....[7]....
        /*0088*/ 	.word	0xffffffff


	//   ....[8]....
        /*008c*/ 	.word	0xffffffff


	//   ....[9]....
        /*0090*/ 	.word	0xffffffff


	//   ....[10]....
        /*0094*/ 	.word	0xffffffff


	//   ....[11]....
        /*0098*/ 	.word	0x05000016


	//   ....[12]....
        /*009c*/ 	.word	0x05000016


	//   ....[13]....
        /*00a0*/ 	.word	0x05000016


	//   ....[14]....
        /*00a4*/ 	.word	0x05000016


	//   ....[15]....
        /*00a8*/ 	.word	0x05000016


	//   ....[16]....
        /*00ac*/ 	.word	0x05000016


	//----- nvinfo : EIATTR_COOP_GROUP_INSTR_OFFSETS
	.align		4
.L_81:
        /*00b0*/ 	.byte	0x04, 0x28
        /*00b2*/ 	.short	(.L_83 - .L_82)


	//   ....[0]....
.L_82:
        /*00b4*/ 	.word	0x000001c0


	//   ....[1]....
        /*00b8*/ 	.word	0x000001e0


	//   ....[2]....
        /*00bc*/ 	.word	0x00000200


	//   ....[3]....
        /*00c0*/ 	.word	0x00000220


	//   ....[4]....
        /*00c4*/ 	.word	0x00000240


	//   ....[5]....
        /*00c8*/ 	.word	0x00000260


	//   ....[6]....
        /*00cc*/ 	.word	0x00000580


	//   ....[7]....
        /*00d0*/ 	.word	0x000005d0


	//   ....[8]....
        /*00d4*/ 	.word	0x00000620


	//   ....[9]....
        /*00d8*/ 	.word	0x00000680


	//   ....[10]....
        /*00dc*/ 	.word	0x000006f0


	//   ....[11]....
        /*00e0*/ 	.word	0x00000990


	//   ....[12]....
        /*00e4*/ 	.word	0x00000a00


	//   ....[13]....
        /*00e8*/ 	.word	0x00000a70


	//   ....[14]....
        /*00ec*/ 	.word	0x00000ae0


	//   ....[15]....
        /*00f0*/ 	.word	0x00000b50


	//   ....[16]....
        /*00f4*/ 	.word	0x00000bc0


	//----- nvinfo : EIATTR_VRC_CTA_INIT_COUNT
	.align		4
.L_83:
        /*00f8*/ 	.byte	0x02, 0x4a
	.zero		1
	.zero		1


	//----- nvinfo : EIATTR_EXIT_INSTR_OFFSETS
	.align		4
        /*00fc*/ 	.byte	0x04, 0x1c
        /*00fe*/ 	.short	(.L_85 - .L_84)


	//   ....[0]....
.L_84:
        /*0100*/ 	.word	0x000007e0


	//   ....[1]....
        /*0104*/ 	.word	0x00000940


	//----- nvinfo : EIATTR_CRS_STACK_SIZE
	.align		4
.L_85:
        /*0108*/ 	.byte	0x04, 0x1e
        /*010a*/ 	.short	(.L_87 - .L_86)
.L_86:
        /*010c*/ 	.word	0x00000000


	//----- nvinfo : EIATTR_CBANK_PARAM_SIZE
	.align		4
.L_87:
        /*0110*/ 	.byte	0x03, 0x19
        /*0112*/ 	.short	0x0028


	//----- nvinfo : EIATTR_PARAM_CBANK
	.align		4
        /*0114*/ 	.byte	0x04, 0x0a
        /*0116*/ 	.short	(.L_89 - .L_88)
	.align		4
.L_88:
        /*0118*/ 	.word	index@(.nv.constant0._Z17sampleLargeKernelILi128EEvPfS0_PiS0_Ph)
        /*011c*/ 	.short	0x0380
        /*011e*/ 	.short	0x0028


	//----- nvinfo : EIATTR_SW_WAR
	.align		4
.L_89:
        /*0120*/ 	.byte	0x04, 0x36
        /*0122*/ 	.short	(.L_91 - .L_90)
.L_90:
        /*0124*/ 	.word	0x00000008
.L_91:


//--------------------- .nv.info._Z17sampleSmallKernelILi32EEvPfS0_PiS0_ --------------------------
	.section	.nv.info._Z17sampleSmallKernelILi32EEvPfS0_PiS0_,"",@"SHT_CUDA_INFO"
	.sectionflags	@""
	.align	4


	//----- nvinfo : EIATTR_CUDA_API_VERSION
	.align		4
        /*0000*/ 	.byte	0x04, 0x37
        /*0002*/ 	.short	(.L_93 - .L_92)
.L_92:
        /*0004*/ 	.word	0x00000082


	//----- nvinfo : EIATTR_KPARAM_INFO
	.align		4
.L_93:
        /*0008*/ 	.byte	0x04, 0x17
        /*000a*/ 	.short	(.L_95 - .L_94)
.L_94:
        /*000c*/ 	.word	0x00000000
        /*0010*/ 	.short	0x0003
        /*0012*/ 	.short	0x0018
        /*0014*/ 	.byte	0x00, 0xf5, 0x21, 0x00


	//----- nvinfo : EIATTR_KPARAM_INFO
	.align		4
.L_95:
        /*0018*/ 	.byte	0x04, 0x17
        /*001a*/ 	.short	(.L_97 - .L_96)
.L_96:
        /*001c*/ 	.word	0x00000000
        /*0020*/ 	.short	0x0002
        /*0022*/ 	.short	0x0010
        /*0024*/ 	.byte	0x00, 0xf5, 0x21, 0x00


	//----- nvinfo : EIATTR_KPARAM_INFO
	.align		4
.L_97:
        /*0028*/ 	.byte	0x04, 0x17
        /*002a*/ 	.short	(.L_99 - .L_98)
.L_98:
        /*002c*/ 	.word	0x00000000
        /*0030*/ 	.short	0x0001
        /*0032*/ 	.short	0x0008
        /*0034*/ 	.byte	0x00, 0xf5, 0x21, 0x00


	//----- nvinfo : EIATTR_KPARAM_INFO
	.align		4
.L_99:
        /*0038*/ 	.byte	0x04, 0x17
        /*003a*/ 	.short	(.L_101 - .L_100)
.L_100:
        /*003c*/ 	.word	0x00000000
        /*0040*/ 	.short	0x0000
        /*0042*/ 	.short	0x0000
        /*0044*/ 	.byte	0x00, 0xf5, 0x21, 0x00


	//----- nvinfo : EIATTR_SPARSE_MMA_MASK
	.align		4
.L_101:
        /*0048*/ 	.byte	0x03, 0x50
        /*004a*/ 	.short	0x0000


	//----- nvinfo : EIATTR_MAXREG_COUNT
	.align		4
        /*004c*/ 	.byte	0x03, 0x1b
        /*004e*/ 	.short	0x00ff


	//----- nvinfo : EIATTR_NUM_BARRIERS
	.align		4
        /*0050*/ 	.byte	0x02, 0x4c
        /*0052*/ 	.byte	0x01
	.zero		1


	//----- nvinfo : EIATTR_MERCURY_ISA_VERSION
	.align		4
        /*0054*/ 	.byte	0x03, 0x5f
        /*0056*/ 	.short	0x0101


	//----- nvinfo : EIATTR_COOP_GROUP_MASK_REGIDS
	.align		4
        /*0058*/ 	.byte	0x04, 0x29
        /*005a*/ 	.short	(.L_103 - .L_102)


	//   ....[0]....
.L_102:
        /*005c*/ 	.word	0xffffffff


	//   ....[1]....
        /*0060*/ 	.word	0xffffffff


	//   ....[2]....
        /*0064*/ 	.word	0xffffffff


	//   ....[3]....
        /*0068*/ 	.word	0xffffffff


	//   ....[4]....
        /*006c*/ 	.word	0xffffffff


	//   ....[5]....
        /*0070*/ 	.word	0xffffffff


	//----- nvinfo : EIATTR_COOP_GROUP_INSTR_OFFSETS
	.align		4
.L_103:
        /*0074*/ 	.byte	0x04, 0x28
        /*0076*/ 	.short	(.L_105 - .L_104)


	//   ....[0]....
.L_104:
        /*0078*/ 	.word	0x000000d0


	//   ....[1]....
        /*007c*/ 	.word	0x000000f0


	//   ....[2]....
        /*0080*/ 	.word	0x00000110


	//   ....[3]....
        /*0084*/ 	.word	0x00000130


	//   ....[4]....
        /*0088*/ 	.word	0x00000150


	//   ....[5]....
        /*008c*/ 	.word	0x000002e0


	//----- nvinfo : EIATTR_VRC_CTA_INIT_COUNT
	.align		4
.L_105:
        /*0090*/ 	.byte	0x02, 0x4a
	.zero		1
	.zero		1


	//----- nvinfo : EIATTR_EXIT_INSTR_OFFSETS
	.align		4
        /*0094*/ 	.byte	0x04, 0x1c
        /*0096*/ 	.short	(.L_107 - .L_106)


	//   ....[0]....
.L_106:
        /*0098*/ 	.word	0x00000300


	//   ....[1]....
        /*009c*/ 	.word	0x00000460


	//----- nvinfo : EIATTR_CRS_STACK_SIZE
	.align		4
.L_107:
        /*00a0*/ 	.byte	0x04, 0x1e
        /*00a2*/ 	.short	(.L_109 - .L_108)
.L_108:
        /*00a4*/ 	.word	0x00000000


	//----- nvinfo : EIATTR_CBANK_PARAM_SIZE
	.align		4
.L_109:
        /*00a8*/ 	.byte	0x03, 0x19
        /*00aa*/ 	.short	0x0020


	//----- nvinfo : EIATTR_PARAM_CBANK
	.align		4
        /*00ac*/ 	.byte	0x04, 0x0a
        /*00ae*/ 	.short	(.L_111 - .L_110)
	.align		4
.L_110:
        /*00b0*/ 	.word	index@(.nv.constant0._Z17sampleSmallKernelILi32EEvPfS0_PiS0_)
        /*00b4*/ 	.short	0x0380
        /*00b6*/ 	.short	0x0020


	//----- nvinfo : EIATTR_SW_WAR
	.align		4
.L_111:
        /*00b8*/ 	.byte	0x04, 0x36
        /*00ba*/ 	.short	(.L_113 - .L_112)
.L_112:
        /*00bc*/ 	.word	0x00000008
.L_113:


//--------------------- .nv.callgraph             --------------------------
	.section	.nv.callgraph,"",@"SHT_CUDA_CALLGRAPH"
	.align	4
	.sectionentsize	8
	.align		4
        /*0000*/ 	.word	0x00000000
	.align		4
        /*0004*/ 	.word	0xffffffff
	.align		4
        /*0008*/ 	.word	0x00000000
	.align		4
        /*000c*/ 	.word	0xfffffffe
	.align		4
        /*0010*/ 	.word	0x00000000
	.align		4
        /*0014*/ 	.word	0xfffffffd
	.align		4
        /*0018*/ 	.word	0x00000000
	.align		4
        /*001c*/ 	.word	0xfffffffc


//--------------------- .nv.constant4             --------------------------
	.section	.nv.constant4,"a",@progbits
	.align	8
	.align		8
.nv.constant4:
        /*0000*/ 	.dword	_ZN34_INTERNAL_7ecc9f0c_4_k_cu_be97f73d4cuda3std3__45__cpo5beginE
	.align		8
        /*0008*/ 	.dword	_ZN34_INTERNAL_7ecc9f0c_4_k_cu_be97f73d4cuda3std3__45__cpo3endE
	.align		8
        /*0010*/ 	.dword	_ZN34_INTERNAL_7ecc9f0c_4_k_cu_be97f73d4cuda3std3__45__cpo6cbeginE
	.align		8
        /*0018*/ 	.dword	_ZN34_INTERNAL_7ecc9f0c_4_k_cu_be97f73d4cuda3std3__45__cpo4cendE
	.align		8
        /*0020*/ 	.dword	_ZN34_INTERNAL_7ecc9f0c_4_k_cu_be97f73d4cuda3std3__45__cpo6rbeginE
	.align		8
        /*0028*/ 	.dword	_ZN34_INTERNAL_7ecc9f0c_4_k_cu_be97f73d4cuda3std3__45__cpo4rendE
	.align		8
        /*0030*/ 	.dword	_ZN34_INTERNAL_7ecc9f0c_4_k_cu_be97f73d4cuda3std3__45__cpo7crbeginE
	.align		8
        /*0038*/ 	.dword	_ZN34_INTERNAL_7ecc9f0c_4_k_cu_be97f73d4cuda3std3__45__cpo5crendE
	.align		8
        /*0040*/ 	.dword	_ZN34_INTERNAL_7ecc9f0c_4_k_cu_be97f73d4cuda3std3__436_GLOBAL__N__7ecc9f0c_4_k_cu_be97f73d6ignoreE
	.align		8
        /*0048*/ 	.dword	_ZN34_INTERNAL_7ecc9f0c_4_k_cu_be97f73d4cuda3std3__419piecewise_constructE
	.align		8
        /*0050*/ 	.dword	_ZN34_INTERNAL_7ecc9f0c_4_k_cu_be97f73d4cuda3std3__48in_placeE
	.align		8
        /*0058*/ 	.dword	_ZN34_INTERNAL_7ecc9f0c_4_k_cu_be97f73d4cuda3std3__420unreachable_sentinelE
	.align		8
        /*0060*/ 	.dword	_ZN34_INTERNAL_7ecc9f0c_4_k_cu_be97f73d4cuda3std3__47nulloptE
	.align		8
        /*0068*/ 	.dword	_ZN34_INTERNAL_7ecc9f0c_4_k_cu_be97f73d4cuda3std3__48unexpectE
	.align		8
        /*0070*/ 	.dword	_ZN34_INTERNAL_7ecc9f0c_4_k_cu_be97f73d4cuda3std6ranges3__45__cpo4swapE
	.align		8
        /*0078*/ 	.dword	_ZN34_INTERNAL_7ecc9f0c_4_k_cu_be97f73d4cuda3std6ranges3__45__cpo9iter_moveE
	.align		8
        /*0080*/ 	.dword	_ZN34_INTERNAL_7ecc9f0c_4_k_cu_be97f73d4cuda3std6ranges3__45__cpo5beginE
	.align		8
        /*0088*/ 	.dword	_ZN34_INTERNAL_7ecc9f0c_4_k_cu_be97f73d4cuda3std6ranges3__45__cpo3endE
	.align		8
        /*0090*/ 	.dword	_ZN34_INTERNAL_7ecc9f0c_4_k_cu_be97f73d4cuda3std6ranges3__45__cpo6cbeginE
	.align		8
        /*0098*/ 	.dword	_ZN34_INTERNAL_7ecc9f0c_4_k_cu_be97f73d4cuda3std6ranges3__45__cpo4cendE
	.align		8
        /*00a0*/ 	.dword	_ZN34_INTERNAL_7ecc9f0c_4_k_cu_be97f73d4cuda3std6ranges3__45__cpo7advanceE
	.align		8
        /*00a8*/ 	.dword	_ZN34_INTERNAL_7ecc9f0c_4_k_cu_be97f73d4cuda3std6ranges3__45__cpo9iter_swapE
	.align		8
        /*00b0*/ 	.dword	_ZN34_INTERNAL_7ecc9f0c_4_k_cu_be97f73d4cuda3std6ranges3__45__cpo4nextE
	.align		8
        /*00b8*/ 	.dword	_ZN34_INTERNAL_7ecc9f0c_4_k_cu_be97f73d4cuda3std6ranges3__45__cpo4prevE
	.align		8
        /*00c0*/ 	.dword	_ZN34_INTERNAL_7ecc9f0c_4_k_cu_be97f73d4cuda3std6ranges3__45__cpo4dataE
	.align		8
        /*00c8*/ 	.dword	_ZN34_INTERNAL_7ecc9f0c_4_k_cu_be97f73d4cuda3std6ranges3__45__cpo5cdataE
	.align		8
        /*00d0*/ 	.dword	_ZN34_INTERNAL_7ecc9f0c_4_k_cu_be97f73d4cuda3std6ranges3__45__cpo4sizeE
	.align		8
        /*00d8*/ 	.dword	_ZN34_INTERNAL_7ecc9f0c_4_k_cu_be97f73d4cuda3std6ranges3__45__cpo5ssizeE
	.align		8
        /*00e0*/ 	.dword	_ZN34_INTERNAL_7ecc9f0c_4_k_cu_be97f73d4cuda3std6ranges3__45__cpo8distanceE
	.align		8
        /*00e8*/ 	.dword	_ZN34_INTERNAL_7ecc9f0c_4_k_cu_be97f73d6thrust24THRUST_300001_SM_1000_NS6system6detail10sequential3seqE
	.align		8
        /*00f0*/ 	.dword	_ZN34_INTERNAL_7ecc9f0c_4_k_cu_be97f73d6thrust24THRUST_300001_SM_1000_NS12placeholders2_1E
	.align		8
        /*00f8*/ 	.dword	_ZN34_INTERNAL_7ecc9f0c_4_k_cu_be97f73d6thrust24THRUST_300001_SM_1000_NS12placeholders2_2E
	.align		8
        /*0100*/ 	.dword	_ZN34_INTERNAL_7ecc9f0c_4_k_cu_be97f73d6thrust24THRUST_300001_SM_1000_NS12placeholders2_3E
	.align		8
        /*0108*/ 	.dword	_ZN34_INTERNAL_7ecc9f0c_4_k_cu_be97f73d6thrust24THRUST_300001_SM_1000_NS12placeholders2_4E
	.align		8
        /*0110*/ 	.dword	_ZN34_INTERNAL_7ecc9f0c_4_k_cu_be97f73d6thrust24THRUST_300001_SM_1000_NS12placeholders2_5E
	.align		8
        /*0118*/ 	.dword	_ZN34_INTERNAL_7ecc9f0c_4_k_cu_be97f73d6thrust24THRUST_300001_SM_1000_NS12placeholders2_6E
	.align		8
        /*0120*/ 	.dword	_ZN34_INTERNAL_7ecc9f0c_4_k_cu_be97f73d6thrust24THRUST_300001_SM_1000_NS12placeholders2_7E
	.align		8
        /*0128*/ 	.dword	_ZN34_INTERNAL_7ecc9f0c_4_k_cu_be97f73d6thrust24THRUST_300001_SM_1000_NS12placeholders2_8E
	.align		8
        /*0130*/ 	.dword	_ZN34_INTERNAL_7ecc9f0c_4_k_cu_be97f73d6thrust24THRUST_300001_SM_1000_NS12placeholders2_9E
	.align		8
        /*0138*/ 	.dword	_ZN34_INTERNAL_7ecc9f0c_4_k_cu_be97f73d6thrust24THRUST_300001_SM_1000_NS12placeholders3_10E


//--------------------- .text._ZN3cub18CUB_300001_SM_10006detail11EmptyKernelIvEEvv --------------------------
	.section	.text._ZN3cub18CUB_300001_SM_10006detail11EmptyKernelIvEEvv,"ax",@progbits
	.align	128
        .global         _ZN3cub18CUB_300001_SM_10006detail11EmptyKernelIvEEvv
        .type           _ZN3cub18CUB_300001_SM_10006detail11EmptyKernelIvEEvv,@function
        .size           _ZN3cub18CUB_300001_SM_10006detail11EmptyKernelIvEEvv,(.L_x_40 - _ZN3cub18CUB_300001_SM_10006detail11EmptyKernelIvEEvv)
        .other          _ZN3cub18CUB_300001_SM_10006detail11EmptyKernelIvEEvv,@"STO_CUDA_ENTRY STV_DEFAULT"
_ZN3cub18CUB_300001_SM_10006detail11EmptyKernelIvEEvv:
.text._ZN3cub18CUB_300001_SM_10006detail11EmptyKernelIvEEvv:
[----:B------:R-:W-:Y:S01]  /*0000*/  LDC R1, c[0x0][0x37c] ;  /* 0x0000df00ff017b82 */ /* 0x000fe20000000800 */
[----:B------:R-:W-:Y:S05]  /*0010*/  EXIT ;  /* 0x000000000000794d */ /* 0x000fea0003800000 */
.L_x_0:
[----:B------:R-:W-:-:S00]  /*0020*/  BRA `(.L_x_0) ;  /* 0xfffffffc00fc7947 */ /* 0x000fc0000383ffff */
[----:B------:R-:W-:-:S00]  /*0030*/  NOP ;  /* 0x0000000000007918 */ /* 0x000fc00000000000 */
        /* <DEDUP_REMOVED lines=12> */
.L_x_40:


//--------------------- .text._Z17sampleLargeKernelILi128EEvPfS0_PiS0_Ph --------------------------
	.section	.text._Z17sampleLargeKernelILi128EEvPfS0_PiS0_Ph,"ax",@progbits
	.align	128
        .global         _Z17sampleLargeKernelILi128EEvPfS0_PiS0_Ph
        .type           _Z17sampleLargeKernelILi128EEvPfS0_PiS0_Ph,@function
        .size           _Z17sampleLargeKernelILi128EEvPfS0_PiS0_Ph,(.L_x_38 - _Z17sampleLargeKernelILi128EEvPfS0_PiS0_Ph)
        .other          _Z17sampleLargeKernelILi128EEvPfS0_PiS0_Ph,@"STO_CUDA_ENTRY STV_DEFAULT"
_Z17sampleLargeKernelILi128EEvPfS0_PiS0_Ph:
.text._Z17sampleLargeKernelILi128EEvPfS0_PiS0_Ph:
[----:B------:R-:W-:Y:S01]  /*0000*/  LDC R1, c[0x0][0x37c] ;  /* 0x0000df00ff017b82 */ /* 0x000fe20000000800 */
[----:B------:R-:W0:Y:S07]  /*0010*/  S2R R2, SR_CTAID.X ;  /* 0x0000000000027919 */ /* 0x000e2e0000002500 */
[----:B------:R-:W1:Y:S01]  /*0020*/  LDC.64 R6, c[0x0][0x380] ;  /* 0x0000e000ff067b82 */ /* 0x000e620000000a00 */
[----:B------:R-:W2:Y:S01]  /*0030*/  LDCU.64 UR4, c[0x0][0x358] ;  /* 0x00006b00ff0477ac */ /* 0x000ea20008000a00 */
[----:B------:R-:W3:Y:S01]  /*0040*/  S2R R8, SR_TID.X ;  /* 0x0000000000087919 */ /* 0x000ee20000002100 */
[----:B0-----:R-:W-:-:S04]  /*0050*/  IMAD.SHL.U32 R3, R2, 0x80, RZ ;  /* 0x0000008002037824 */ /* 0x001fc800078e00ff */
[----:B---3--:R-:W-:-:S04]  /*0060*/  IMAD.IADD R9, R3, 0x1, R8 ;  /* 0x0000000103097824 */ /* 0x008fc800078e0208 */
[----:B-1----:R-:W-:-:S05]  /*0070*/  IMAD.WIDE.U32 R4, R9, 0x4, R6 ;  /* 0x0000000409047825 */ /* 0x002fca00078e0006 */
[----:B--2---:R-:W2:Y:S01]  /*0080*/  LDG.E R11, desc[UR4][R4.64] ;  /* 0x00000004040b7981 */ /* 0x004ea2000c1e1900 */
[----:B------:R-:W-:Y:S02]  /*0090*/  MOV R0, 0x400 ;  /* 0x0000040000007802 */ /* 0x000fe40000000f00 */
[C---:B------:R-:W-:Y:S01]  /*00a0*/  ISETP.GT.U32.AND P0, PT, R8.reuse, 0x1f, PT ;  /* 0x0000001f0800780c */ /* 0x040fe20003f04070 */
[----:B------:R-:W0:Y:S01]  /*00b0*/  S2R R13, SR_CgaCtaId ;  /* 0x00000000000d7919 */ /* 0x000e220000008800 */
[----:B------:R-:W-:Y:S02]  /*00c0*/  LEA.HI R10, R8, R8, RZ, 0x1e ;  /* 0x00000008080a7211 */ /* 0x000fe400078ff0ff */
[----:B0-----:R-:W-:-:S05]  /*00d0*/  LEA R13, R13, R0, 0x18 ;  /* 0x000000000d0d7211 */ /* 0x001fca00078ec0ff */
[----:B------:R-:W-:-:S05]  /*00e0*/  IMAD R10, R10, 0x4, R13 ;  /* 0x000000040a0a7824 */ /* 0x000fca00078e020d */
[----:B--2---:R0:W-:Y:S01]  /*00f0*/  STS [R10+0x10], R11 ;  /* 0x0000100b0a007388 */ /* 0x0041e20000000800 */
[----:B------:R-:W-:Y:S06]  /*0100*/  BAR.SYNC.DEFER_BLOCKING 0x0 ;  /* 0x0000000000007b1d */ /* 0x000fec0000010000 */
[----:B------:R-:W-:Y:S05]  /*0110*/  @P0 BRA `(.L_x_1) ;  /* 0x0000000000780947 */ /* 0x000fea0003800000 */
[----:B0-----:R-:W-:Y:S01]  /*0120*/  IMAD R11, R8, 0x14, R13 ;  /* 0x00000014080b7824 */ /* 0x001fe200078e020d */
[----:B------:R-:W-:-:S04]  /*0130*/  UMOV UR6, 0xffffffff ;  /* 0xffffffff00067882 */ /* 0x000fc80000000000 */
[----:B------:R-:W-:Y:S04]  /*0140*/  LDS R0, [R11+0x10] ;  /* 0x000010000b007984 */ /* 0x000fe80000000800 */
[----:B------:R-:W0:Y:S04]  /*0150*/  LDS R13, [R11+0x14] ;  /* 0x000014000b0d7984 */ /* 0x000e280000000800 */
[----:B------:R-:W1:Y:S04]  /*0160*/  LDS R14, [R11+0x18] ;  /* 0x000018000b0e7984 */ /* 0x000e680000000800 */
[----:B------:R-:W2:Y:S01]  /*0170*/  LDS R12, [R11+0x1c] ;  /* 0x00001c000b0c7984 */ /* 0x000ea20000000800 */
[----:B0-----:R-:W-:-:S04]  /*0180*/  FADD R15, R0, R13 ;  /* 0x0000000d000f7221 */ /* 0x001fc80000000000 */
[----:B-1----:R-:W-:-:S04]  /*0190*/  FADD R15, R14, R15 ;  /* 0x0000000f0e0f7221 */ /* 0x002fc80000000000 */
[----:B--2---:R-:W-:Y:S01]  /*01a0*/  FADD R15, R12, R15 ;  /* 0x0000000f0c0f7221 */ /* 0x004fe20000000000 */
[----:B------:R-:W-:Y:S06]  /*01b0*/  BRA.DIV UR6, `(.L_x_2) ;  /* 0x0000000606e47947 */ /* 0x000fec000b800000 */
[----:B------:R-:W0:Y:S02]  /*01c0*/  SHFL.UP P0, R16, R15, 0x1, RZ ;  /* 0x042000000f107989 */ /* 0x000e2400000000ff */
[----:B0-----:R-:W-:-:S05]  /*01d0*/  @P0 FADD R16, R15, R16 ;  /* 0x000000100f100221 */ /* 0x001fca0000000000 */
        /* <DEDUP_REMOVED lines=8> */
[----:B------:R0:W1:Y:S02]  /*0260*/  SHFL.UP PT, R21, R20, 0x1, RZ ;  /* 0x0420000014157989 */ /* 0x00006400000e00ff */
.L_x_11:
[----:B------:R-:W-:-:S13]  /*0270*/  ISETP.NE.AND P0, PT, R8, RZ, PT ;  /* 0x000000ff0800720c */ /* 0x000fda0003f05270 */
[----:B-1----:R-:W-:-:S04]  /*0280*/  @P0 FADD R0, R0, R21 ;  /* 0x0000001500000221 */ /* 0x002fc80000000000 */
[----:B------:R-:W-:Y:S01]  /*0290*/  FADD R13, R13, R0 ;  /* 0x000000000d0d7221 */ /* 0x000fe20000000000 */
[----:B------:R1:W-:Y:S03]  /*02a0*/  STS [R11+0x10], R0 ;  /* 0x000010000b007388 */ /* 0x0003e60000000800 */
[----:B------:R-:W-:Y:S01]  /*02b0*/  FADD R14, R14, R13 ;  /* 0x0000000d0e0e7221 */ /* 0x000fe20000000000 */
[----:B------:R1:W-:Y:S03]  /*02c0*/  STS [R11+0x14], R13 ;  /* 0x0000140d0b007388 */ /* 0x0003e60000000800 */
[----:B------:R-:W-:Y:S01]  /*02d0*/  FADD R12, R12, R14 ;  /* 0x0000000e0c0c7221 */ /* 0x000fe20000000000 */
[----:B------:R1:W-:Y:S04]  /*02e0*/  STS [R11+0x18], R14 ;  /* 0x0000180e0b007388 */ /* 0x0003e80000000800 */
[----:B------:R1:W-:Y:S02]  /*02f0*/  STS [R11+0x1c], R12 ;  /* 0x00001c0c0b007388 */ /* 0x0003e40000000800 */
.L_x_1:
[----:B------:R-:W-:Y:S05]  /*0300*/  WARPSYNC.ALL ;  /* 0x0000000000007948 */ /* 0x000fea0003800000 */
[----:B------:R-:W-:Y:S01]  /*0310*/  BAR.SYNC.DEFER_BLOCKING 0x0 ;  /* 0x0000000000007b1d */ /* 0x000fe20000010000 */
[----:B------:R-:W-:-:S05]  /*0320*/  IMAD.WIDE.U32 R6, R3, 0x4, R6 ;  /* 0x0000000403067825 */ /* 0x000fca00078e0006 */
[----:B01----:R-:W0:Y:S04]  /*0330*/  LDS R11, [R10+0x10] ;  /* 0x000010000a0b7984 */ /* 0x003e280000000800 */
[----:B0-----:R0:W-:Y:S01]  /*0340*/  STG.E desc[UR4][R4.64], R11 ;  /* 0x0000000b04007986 */ /* 0x0011e2000c101904 */
[----:B------:R-:W-:Y:S06]  /*0350*/  BAR.SYNC.DEFER_BLOCKING 0x0 ;  /* 0x0000000000007b1d */ /* 0x000fec0000010000 */
[----:B------:R-:W2:Y:S04]  /*0360*/  LDG.E R3, desc[UR4][R6.64+0x1fc] ;  /* 0x0001fc0406037981 */ /* 0x000ea8000c1e1900 */
[----:B------:R-:W3:Y:S01]  /*0370*/  LDG.E R0, desc[UR4][R4.64] ;  /* 0x0000000404007981 */ /* 0x000ee2000c1e1900 */
[----:B------:R-:W-:Y:S01]  /*0380*/  BSSY.RECONVERGENT B0, `(.L_x_3) ;  /* 0x000000c000007945 */ /* 0x000fe20003800200 */
[----:B--2---:R-:W1:Y:S08]  /*0390*/  MUFU.RCP R12, R3 ;  /* 0x00000003000c7308 */ /* 0x004e700000001000 */
[----:B---3--:R-:W2:Y:S01]  /*03a0*/  FCHK P0, R0, R3 ;  /* 0x0000000300007302 */ /* 0x008ea20000000000 */
[----:B-1----:R-:W-:-:S04]  /*03b0*/  FFMA R13, -R3, R12, 1 ;  /* 0x3f800000030d7423 */ /* 0x002fc8000000010c */
[----:B------:R-:W-:-:S04]  /*03c0*/  FFMA R13, R12, R13, R12 ;  /* 0x0000000d0c0d7223 */ /* 0x000fc8000000000c */
[----:B------:R-:W-:-:S04]  /*03d0*/  FFMA R12, R0, R13, RZ ;  /* 0x0000000d000c7223 */ /* 0x000fc800000000ff */
[----:B------:R-:W-:-:S04]  /*03e0*/  FFMA R10, -R3, R12, R0 ;  /* 0x0000000c030a7223 */ /* 0x000fc80000000100 */
[----:B------:R-:W-:Y:S01]  /*03f0*/  FFMA R15, R13, R10, R12 ;  /* 0x0000000a0d0f7223 */ /* 0x000fe2000000000c */
[----:B0-2---:R-:W-:Y:S06]  /*0400*/  @!P0 BRA `(.L_x_4) ;  /* 0x00000000000c8947 */ /* 0x005fec0003800000 */
[----:B------:R-:W-:-:S07]  /*0410*/  MOV R10, 0x430 ;  /* 0x00000430000a7802 */ /* 0x000fce0000000f00 */
[----:B------:R-:W-:Y:S05]  /*0420*/  CALL.REL.NOINC `($__internal_0_$__cuda_sm3x_div_rn_noftz_f32_slowpath) ;  /* 0x0000000400f07944 */ /* 0x000fea0003c00000 */
[----:B------:R-:W-:-:S07]  /*0430*/  IMAD.MOV.U32 R15, RZ, RZ, R0 ;  /* 0x000000ffff0f7224 */ /* 0x000fce00078e0000 */
.L_x_4:
[----:B------:R-:W-:Y:S05]  /*0440*/  BSYNC.RECONVERGENT B0 ;  /* 0x0000000000007941 */ /* 0x000fea0003800200 */
.L_x_3:
[----:B------:R-:W0:Y:S01]  /*0450*/  LDC.64 R10, c[0x0][0x388] ;  /* 0x0000e200ff0a7b82 */ /* 0x000e220000000a00 */
[----:B------:R-:W-:Y:S01]  /*0460*/  STG.E desc[UR4][R4.64], R15 ;  /* 0x0000000f04007986 */ /* 0x000fe2000c101904 */
[----:B------:R-:W1:Y:S06]  /*0470*/  LDCU.64 UR6, c[0x0][0x3a0] ;  /* 0x00007400ff0677ac */ /* 0x000e6c0008000a00 */
[----:B------:R-:W-:Y:S01]  /*0480*/  BAR.SYNC.DEFER_BLOCKING 0x0 ;  /* 0x0000000000007b1d */ /* 0x000fe20000010000 */
[----:B0-----:R-:W-:-:S05]  /*0490*/  IMAD.WIDE.U32 R10, R2, 0x4, R10 ;  /* 0x00000004020a7825 */ /* 0x001fca00078e000a */
[----:B------:R-:W2:Y:S04]  /*04a0*/  LDG.E R3, desc[UR4][R4.64] ;  /* 0x0000000404037981 */ /* 0x000ea8000c1e1900 */
[----:B------:R-:W2:Y:S01]  /*04b0*/  LDG.E R10, desc[UR4][R10.64] ;  /* 0x000000040a0a7981 */ /* 0x000ea2000c1e1900 */
[----:B-1----:R-:W-:-:S05]  /*04c0*/  IADD3 R12, P1, PT, R9, UR6, RZ ;  /* 0x00000006090c7c10 */ /* 0x002fca000ff3e0ff */
[----:B------:R-:W-:Y:S01]  /*04d0*/  IMAD.X R13, RZ, RZ, UR7, P1 ;  /* 0x00000007ff0d7e24 */ /* 0x000fe200088e06ff */
[----:B--2---:R-:W-:-:S04]  /*04e0*/  FSETP.GE.AND P0, PT, R10, R3, PT ;  /* 0x000000030a00720b */ /* 0x004fc80003f06000 */
[----:B------:R-:W-:-:S05]  /*04f0*/  SEL R3, RZ, 0x1, !P0 ;  /* 0x00000001ff037807 */ /* 0x000fca0004000000 */
[----:B------:R0:W-:Y:S01]  /*0500*/  STG.E.U8 desc[UR4][R12.64], R3 ;  /* 0x000000030c007986 */ /* 0x0001e2000c101104 */
[----:B------:R-:W-:Y:S06]  /*0510*/  BAR.SYNC.DEFER_BLOCKING 0x0 ;  /* 0x0000000000007b1d */ /* 0x000fec0000010000 */
[----:B------:R0:W2:Y:S01]  /*0520*/  LDG.E.U8 R0, desc[UR4][R12.64] ;  /* 0x000000040c007981 */ /* 0x0000a2000c1e1100 */
[----:B------:R-:W-:Y:S01]  /*0530*/  ISETP.NE.AND P2, PT, R8, RZ, PT ;  /* 0x000000ff0800720c */ /* 0x000fe20003f45270 */
[----:B------:R-:W1:-:S12]  /*0540*/  S2R R9, SR_LANEID ;  /* 0x0000000000097919 */ /* 0x000e580000000000 */
[----:B0-----:R-:W0:Y:S01]  /*0550*/  @!P2 S2R R13, SR_CgaCtaId ;  /* 0x00000000000da919 */ /* 0x001e220000008800 */
[C---:B-1----:R-:W-:Y:S02]  /*0560*/  ISETP.GT.AND P0, PT, R9.reuse, 0x1e, PT ;  /* 0x0000001e0900780c */ /* 0x042fe40003f04270 */
[C---:B------:R-:W-:Y:S01]  /*0570*/  ISETP.GT.AND P1, PT, R9.reuse, 0x17, PT ;  /* 0x000000170900780c */ /* 0x040fe20003f24270 */
[----:B--2---:R-:W1:Y:S02]  /*0580*/  SHFL.DOWN PT, R4, R0, 0x1, 0x1f ;  /* 0x08201f0000047f89 */ /* 0x004e6400000e0000 */
[----:B-1----:R-:W-:Y:S02]  /*0590*/  SEL R5, R4, RZ, !P0 ;  /* 0x000000ff04057207 */ /* 0x002fe40004000000 */
[----:B------:R-:W-:-:S03]  /*05a0*/  ISETP.GT.AND P0, PT, R9, 0x1d, PT ;  /* 0x0000001d0900780c */ /* 0x000fc60003f04270 */
[----:B------:R-:W-:-:S05]  /*05b0*/  IMAD.IADD R5, R0, 0x1, R5 ;  /* 0x0000000100057824 */ /* 0x000fca00078e0205 */
[----:B------:R-:W-:-:S06]  /*05c0*/  LOP3.LUT R4, R5, 0xff, RZ, 0xc0, !PT ;  /* 0x000000ff05047812 */ /* 0x000fcc00078ec0ff */
[----:B------:R-:W1:Y:S02]  /*05d0*/  SHFL.DOWN PT, R4, R4, 0x2, 0x1f ;  /* 0x08401f0004047f89 */ /* 0x000e6400000e0000 */
[----:B-1----:R-:W-:Y:S02]  /*05e0*/  SEL R10, R4, RZ, !P0 ;  /* 0x000000ff040a7207 */ /* 0x002fe40004000000 */
[----:B------:R-:W-:Y:S02]  /*05f0*/  ISETP.GT.AND P0, PT, R9, 0x1b, PT ;  /* 0x0000001b0900780c */ /* 0x000fe40003f04270 */
[----:B------:R-:W-:-:S04]  /*0600*/  IADD3 R10, PT, PT, R5, R10, RZ ;  /* 0x0000000a050a7210 */ /* 0x000fc80007ffe0ff */
[----:B------:R-:W-:-:S06]  /*0610*/  LOP3.LUT R3, R10, 0xff, RZ, 0xc0, !PT ;  /* 0x000000ff0a037812 */ /* 0x000fcc00078ec0ff */
[----:B------:R-:W1:Y:S02]  /*0620*/  SHFL.DOWN PT, R3, R3, 0x4, 0x1f ;  /* 0x08801f0003037f89 */ /* 0x000e6400000e0000 */
[----:B-1----:R-:W-:Y:S02]  /*0630*/  SEL R5, R3, RZ, !P0 ;  /* 0x000000ff03057207 */ /* 0x002fe40004000000 */
[----:B------:R-:W-:-:S03]  /*0640*/  ISETP.NE.AND P0, PT, R9, RZ, PT ;  /* 0x000000ff0900720c */ /* 0x000fc60003f05270 */
[----:B------:R-:W-:-:S05]  /*0650*/  IMAD.IADD R5, R10, 0x1, R5 ;  /* 0x000000010a057824 */ /* 0x000fca00078e0205 */
[----:B------:R-:W-:-:S05]  /*0660*/  LOP3.LUT R0, R5, 0xff, RZ, 0xc0, !PT ;  /* 0x000000ff05007812 */ /* 0x000fca00078ec0ff */
[----:B------:R-:W1:Y:S01]  /*0670*/  @!P0 S2R R11, SR_CgaCtaId ;  /* 0x00000000000b8919 */ /* 0x000e620000008800 */
[----:B------:R-:W2:Y:S02]  /*0680*/  SHFL.DOWN PT, R0, R0, 0x8, 0x1f ;  /* 0x09001f0000007f89 */ /* 0x000ea400000e0000 */
[----:B--2---:R-:W-:Y:S02]  /*0690*/  SEL R4, R0, RZ, !P1 ;  /* 0x000000ff00047207 */ /* 0x004fe40004800000 */
[----:B------:R-:W-:-:S03]  /*06a0*/  ISETP.GT.AND P1, PT, R9, 0xf, PT ;  /* 0x0000000f0900780c */ /* 0x000fc60003f24270 */
[----:B------:R-:W-:Y:S01]  /*06b0*/  IMAD.IADD R4, R5, 0x1, R4 ;  /* 0x0000000105047824 */ /* 0x000fe200078e0204 */
[----:B------:R-:W-:-:S04]  /*06c0*/  @!P0 MOV R5, 0x400 ;  /* 0x0000040000058802 */ /* 0x000fc80000000f00 */
[----:B------:R-:W-:Y:S01]  /*06d0*/  LOP3.LUT R3, R4, 0xff, RZ, 0xc0, !PT ;  /* 0x000000ff04037812 */ /* 0x000fe200078ec0ff */
[----:B------:R-:W-:-:S05]  /*06e0*/  @!P0 VIADD R0, R5, 0x2a0 ;  /* 0x000002a005008836 */ /* 0x000fca0000000000 */
[----:B------:R-:W2:Y:S01]  /*06f0*/  SHFL.DOWN PT, R3, R3, 0x10, 0x1f ;  /* 0x0a001f0003037f89 */ /* 0x000ea200000e0000 */
[----:B-1----:R-:W-:-:S04]  /*0700*/  @!P0 LEA R9, R11, R0, 0x18 ;  /* 0x000000000b098211 */ /* 0x002fc800078ec0ff */
[----:B------:R-:W-:Y:S02]  /*0710*/  @!P0 LEA.HI R9, R8, R9, RZ, 0x1b ;  /* 0x0000000908098211 */ /* 0x000fe400078fd8ff */
[----:B--2---:R-:W-:-:S05]  /*0720*/  SEL R5, R3, RZ, !P1 ;  /* 0x000000ff03057207 */ /* 0x004fca0004800000 */
[----:B------:R-:W-:Y:S01]  /*0730*/  IMAD.IADD R5, R4, 0x1, R5 ;  /* 0x0000000104057824 */ /* 0x000fe200078e0205 */
[----:B------:R-:W-:-:S04]  /*0740*/  @!P2 MOV R4, 0x400 ;  /* 0x000004000004a802 */ /* 0x000fc80000000f00 */
[----:B------:R-:W-:Y:S02]  /*0750*/  PRMT R0, R5, 0x7610, R0 ;  /* 0x0000761005007816 */ /* 0x000fe40000000000 */
[----:B0-----:R-:W-:-:S03]  /*0760*/  @!P2 LEA R13, R13, R4, 0x18 ;  /* 0x000000040d0da211 */ /* 0x001fc600078ec0ff */
[----:B------:R-:W-:Y:S01]  /*0770*/  @!P0 STS.U8 [R9+0x4], R0 ;  /* 0x0000040009008388 */ /* 0x000fe20000000000 */
[----:B------:R-:W-:Y:S06]  /*0780*/  BAR.SYNC.DEFER_BLOCKING 0x0 ;  /* 0x0000000000007b1d */ /* 0x000fec0000010000 */
[----:B------:R-:W-:Y:S04]  /*0790*/  @!P2 LDS.U8 R3, [R13+0x2a5] ;  /* 0x0002a5000d03a984 */ /* 0x000fe80000000000 */
[----:B------:R-:W0:Y:S04]  /*07a0*/  @!P2 LDS.U8 R4, [R13+0x2a6] ;  /* 0x0002a6000d04a984 */ /* 0x000e280000000000 */
[----:B------:R1:W2:Y:S01]  /*07b0*/  @!P2 LDS.U8 R8, [R13+0x2a7] ;  /* 0x0002a7000d08a984 */ /* 0x0002a20000000000 */
[----:B0-----:R-:W-:Y:S01]  /*07c0*/  @!P2 IADD3 R3, PT, PT, R4, R3, R0 ;  /* 0x000000030403a210 */ /* 0x001fe20007ffe000 */
[----:B------:R-:W-:Y:S06]  /*07d0*/  BAR.SYNC.DEFER_BLOCKING 0x0 ;  /* 0x0000000000007b1d */ /* 0x000fec0000010000 */
[----:B-1----:R-:W-:Y:S05]  /*07e0*/  @P2 EXIT ;  /* 0x000000000000294d */ /* 0x002fea0003800000 */
[----:B------:R-:W0:Y:S01]  /*07f0*/  LDC.64 R4, c[0x0][0x390] ;  /* 0x0000e400ff047b82 */ /* 0x000e220000000a00 */
[----:B--2---:R-:W-:-:S05]  /*0800*/  @!P2 IMAD.IADD R3, R3, 0x1, R8 ;  /* 0x000000010303a824 */ /* 0x004fca00078e0208 */
[----:B------:R-:W-:Y:S02]  /*0810*/  @!P2 PRMT R0, R3, 0x7610, R0 ;  /* 0x000076100300a816 */ /* 0x000fe40000000000 */
[----:B------:R-:W1:Y:S02]  /*0820*/  LDC.64 R10, c[0x0][0x398] ;  /* 0x0000e600ff0a7b82 */ /* 0x000e640000000a00 */
[----:B------:R-:W-:-:S04]  /*0830*/  LOP3.LUT P0, R0, R0, 0xff, RZ, 0xc0, !PT ;  /* 0x000000ff00007812 */ /* 0x000fc8000780c0ff */
[----:B------:R-:W-:-:S04]  /*0840*/  VIMNMX.U16x2 R0, PT, PT, R0, 0x7f007f, PT ;  /* 0x007f007f00007848 */ /* 0x000fc80003fe0200 */
[----:B------:R-:W-:-:S05]  /*0850*/  LOP3.LUT R13, R0, 0xffff, RZ, 0xc0, !PT ;  /* 0x0000ffff000d7812 */ /* 0x000fca00078ec0ff */
[----:B------:R-:W-:-:S04]  /*0860*/  @P0 IMAD.WIDE.U32 R8, R13, 0x4, R6 ;  /* 0x000000040d080825 */ /* 0x000fc800078e0006 */
[----:B0-----:R-:W-:-:S05]  /*0870*/  IMAD.WIDE.U32 R4, R2, 0x4, R4 ;  /* 0x0000000402047825 */ /* 0x001fca00078e0004 */
[----:B------:R0:W-:Y:S04]  /*0880*/  STG.E desc[UR4][R4.64], R13 ;  /* 0x0000000d04007986 */ /* 0x0001e8000c101904 */
[----:B------:R-:W2:Y:S04]  /*0890*/  @!P0 LDG.E R12, desc[UR4][R6.64] ;  /* 0x00000004060c8981 */ /* 0x000ea8000c1e1900 */
[----:B------:R-:W3:Y:S04]  /*08a0*/  @P0 LDG.E R0, desc[UR4][R8.64] ;  /* 0x0000000408000981 */ /* 0x000ee8000c1e1900 */
[----:B------:R-:W3:Y:S02]  /*08b0*/  @P0 LDG.E R3, desc[UR4][R8.64+-0x4] ;  /* 0xfffffc0408030981 */ /* 0x000ee4000c1e1900 */
[----:B---3--:R-:W-:Y:S01]  /*08c0*/  @P0 FADD R12, R0, -R3 ;  /* 0x80000003000c0221 */ /* 0x008fe20000000000 */
[----:B-1----:R-:W-:-:S04]  /*08d0*/  IMAD.WIDE.U32 R2, R2, 0x4, R10 ;  /* 0x0000000402027825 */ /* 0x002fc800078e000a */
[----:B--2---:R-:W-:-:S13]  /*08e0*/  FSETP.GEU.AND P0, PT, |R12|, 1.175494350822287508e-38, PT ;  /* 0x008000000c00780b */ /* 0x004fda0003f0e200 */
[----:B------:R-:W-:-:S04]  /*08f0*/  @!P0 FMUL R12, R12, 16777216 ;  /* 0x4b8000000c0c8820 */ /* 0x000fc80000400000 */
[----:B------:R-:W1:Y:S02]  /*0900*/  MUFU.LG2 R0, R12 ;  /* 0x0000000c00007308 */ /* 0x000e640000000c00 */
[----:B-1----:R-:W-:-:S04]  /*0910*/  @!P0 FADD R0, R0, -24 ;  /* 0xc1c0000000008421 */ /* 0x002fc80000000000 */
[----:B0-----:R-:W-:-:S05]  /*0920*/  FMUL R5, R0, -0.69314718246459960938 ;  /* 0xbf31721800057820 */ /* 0x001fca0000400000 */
[----:B------:R-:W-:Y:S01]  /*0930*/  STG.E desc[UR4][R2.64], R5 ;  /* 0x0000000502007986 */ /* 0x000fe2000c101904 */
[----:B------:R-:W-:Y:S05]  /*0940*/  EXIT ;  /* 0x000000000000794d */ /* 0x000fea0003800000 */
.L_x_2:
[----:B------:R-:W-:Y:S02]  /*0950*/  HFMA2 R24, -RZ, RZ, 0, 0 ;  /* 0x00000000ff187431 */ /* 0x000fe400000001ff */
[----:B------:R-:W-:Y:S02]  /*0960*/  IMAD.MOV.U32 R23, RZ, RZ, 0x1 ;  /* 0x00000001ff177424 */ /* 0x000fe400078e00ff */
[----:B------:R-:W-:-:S07]  /*0970*/  IMAD.MOV.U32 R22, RZ, RZ, -0x1 ;  /* 0xffffffffff167424 */ /* 0x000fce00078e00ff */
[----:B------:R-:W-:Y:S05]  /*0980*/  WARPSYNC.COLLECTIVE R22, `(.L_x_5) ;  /* 0x0000000016087348 */ /* 0x000fea0003c00000 */
[----:B------:R0:W1:Y:S02]  /*0990*/  SHFL.UP P0, R21, R15, R23, R24 ;  /* 0x040000170f157389 */ /* 0x0000640000000018 */
[----:B01----:R-:W-:Y:S05]  /*09a0*/  ENDCOLLECTIVE ;  /* 0x000000000000791b */ /* 0x003fea0003800000 */
.L_x_5:
[----:B------:R-:W-:Y:S02]  /*09b0*/  IMAD.MOV.U32 R23, RZ, RZ, 0x2 ;  /* 0x00000002ff177424 */ /* 0x000fe400078e00ff */
[----:B------:R-:W-:-:S04]  /*09c0*/  IMAD.MOV.U32 R16, RZ, RZ, R21 ;  /* 0x000000ffff107224 */ /* 0x000fc800078e0015 */
[----:B------:R-:W-:-:S04]  /*09d0*/  @P0 FADD R16, R15, R16 ;  /* 0x000000100f100221 */ /* 0x000fc80000000000 */
[----:B------:R-:W-:-:S07]  /*09e0*/  IMAD.MOV.U32 R15, RZ, RZ, R16 ;  /* 0x000000ffff0f7224 */ /* 0x000fce00078e0010 */
[----:B------:R-:W-:Y:S05]  /*09f0*/  WARPSYNC.COLLECTIVE R22, `(.L_x_6) ;  /* 0x0000000016087348 */ /* 0x000fea0003c00000 */
[----:B------:R0:W1:Y:S02]  /*0a00*/  SHFL.UP P0, R21, R15, R23, R24 ;  /* 0x040000170f157389 */ /* 0x0000640000000018 */
[----:B01----:R-:W-:Y:S05]  /*0a10*/  ENDCOLLECTIVE ;  /* 0x000000000000791b */ /* 0x003fea0003800000 */
.L_x_6:
[----:B------:R-:W-:Y:S02]  /*0a20*/  IMAD.MOV.U32 R23, RZ, RZ, 0x4 ;  /* 0x00000004ff177424 */ /* 0x000fe400078e00ff */
[----:B------:R-:W-:-:S04]  /*0a30*/  IMAD.MOV.U32 R17, RZ, RZ, R21 ;  /* 0x000000ffff117224 */ /* 0x000fc800078e0015 */
[----:B------:R-:W-:-:S05]  /*0a40*/  @P0 FADD R17, R16, R17 ;  /* 0x0000001110110221 */ /* 0x000fca0000000000 */
[----:B------:R-:W-:-:S07]  /*0a50*/  MOV R15, R17 ;  /* 0x00000011000f7202 */ /* 0x000fce0000000f00 */
[----:B------:R-:W-:Y:S05]  /*0a60*/  WARPSYNC.COLLECTIVE R22, `(.L_x_7) ;  /* 0x0000000016087348 */ /* 0x000fea0003c00000 */
[----:B------:R0:W1:Y:S02]  /*0a70*/  SHFL.UP P0, R21, R15, R23, R24 ;  /* 0x040000170f157389 */ /* 0x0000640000000018 */
[----:B01----:R-:W-:Y:S05]  /*0a80*/  ENDCOLLECTIVE ;  /* 0x000000000000791b */ /* 0x003fea0003800000 */
.L_x_7:
[----:B------:R-:W-:Y:S02]  /*0a90*/  IMAD.MOV.U32 R23, RZ, RZ, 0x8 ;  /* 0x00000008ff177424 */ /* 0x000fe400078e00ff */
[----:B------:R-:W-:-:S04]  /*0aa0*/  IMAD.MOV.U32 R18, RZ, RZ, R21 ;  /* 0x000000ffff127224 */ /* 0x000fc800078e0015 */
[----:B------:R-:W-:-:S04]  /*0ab0*/  @P0 FADD R18, R17, R18 ;  /* 0x0000001211120221 */ /* 0x000fc80000000000 */
[----:B------:R-:W-:-:S07]  /*0ac0*/  IMAD.MOV.U32 R15, RZ, RZ, R18 ;  /* 0x000000ffff0f7224 */ /* 0x000fce00078e0012 */
[----:B------:R-:W-:Y:S05]  /*0ad0*/  WARPSYNC.COLLECTIVE R22, `(.L_x_8) ;  /* 0x0000000016087348 */ /* 0x000fea0003c00000 */
[----:B------:R0:W1:Y:S02]  /*0ae0*/  SHFL.UP P0, R21, R15, R23, R24 ;  /* 0x040000170f157389 */ /* 0x0000640000000018 */
[----:B01----:R-:W-:Y:S05]  /*0af0*/  ENDCOLLECTIVE ;  /* 0x000000000000791b */ /* 0x003fea0003800000 */
.L_x_8:
[----:B------:R-:W-:Y:S02]  /*0b00*/  IMAD.MOV.U32 R23, RZ, RZ, 0x10 ;  /* 0x00000010ff177424 */ /* 0x000fe400078e00ff */
[----:B------:R-:W-:-:S04]  /*0b10*/  IMAD.MOV.U32 R19, RZ, RZ, R21 ;  /* 0x000000ffff137224 */ /* 0x000fc800078e0015 */
[----:B------:R-:W-:-:S05]  /*0b20*/  @P0 FADD R19, R18, R19 ;  /* 0x0000001312130221 */ /* 0x000fca0000000000 */
[----:B------:R-:W-:-:S07]  /*0b30*/  MOV R15, R19 ;  /* 0x00000013000f7202 */ /* 0x000fce0000000f00 */
[----:B------:R-:W-:Y:S05]  /*0b40*/  WARPSYNC.COLLECTIVE R22, `(.L_x_9) ;  /* 0x0000000016087348 */ /* 0x000fea0003c00000 */
[----:B------:R0:W1:Y:S02]  /*0b50*/  SHFL.UP P0, R21, R15, R23, R24 ;  /* 0x040000170f157389 */ /* 0x0000640000000018 */
[----:B01----:R-:W-:Y:S05]  /*0b60*/  ENDCOLLECTIVE ;  /* 0x000000000000791b */ /* 0x003fea0003800000 */
.L_x_9:
[----:B------:R-:W-:Y:S02]  /*0b70*/  IMAD.MOV.U32 R23, RZ, RZ, 0x1 ;  /* 0x00000001ff177424 */ /* 0x000fe400078e00ff */
[----:B------:R-:W-:-:S04]  /*0b80*/  IMAD.MOV.U32 R20, RZ, RZ, R21 ;  /* 0x000000ffff147224 */ /* 0x000fc800078e0015 */
[----:B------:R-:W-:-:S04]  /*0b90*/  @P0 FADD R20, R19, R20 ;  /* 0x0000001413140221 */ /* 0x000fc80000000000 */
[----:B------:R-:W-:-:S07]  /*0ba0*/  IMAD.MOV.U32 R15, RZ, RZ, R20 ;  /* 0x000000ffff0f7224 */ /* 0x000fce00078e0014 */
[----:B------:R-:W-:Y:S05]  /*0bb0*/  WARPSYNC.COLLECTIVE R22, `(.L_x_10) ;  /* 0x0000000016087348 */ /* 0x000fea0003c00000 */
[----:B------:R0:W1:Y:S02]  /*0bc0*/  SHFL.UP P0, R21, R15, R23, R24 ;  /* 0x040000170f157389 */ /* 0x0000640000000018 */
[----:B01----:R-:W-:Y:S05]  /*0bd0*/  ENDCOLLECTIVE ;  /* 0x000000000000791b */ /* 0x003fea0003800000 */
.L_x_10:
[----:B------:R-:W-:Y:S05]  /*0be0*/  BRA `(.L_x_11) ;  /* 0xfffffff400a07947 */ /* 0x000fea000383ffff */
        .weak           $__internal_0_$__cuda_sm3x_div_rn_noftz_f32_slowpath
        .type           $__internal_0_$__cuda_sm3x_div_rn_noftz_f32_slowpath,@function
        .size           $__internal_0_$__cuda_sm3x_div_rn_noftz_f32_slowpath,(.L_x_38 - $__internal_0_$__cuda_sm3x_div_rn_noftz_f32_slowpath)
$__internal_0_$__cuda_sm3x_div_rn_noftz_f32_slowpath:
[--C-:B------:R-:W-:Y:S01]  /*0bf0*/  SHF.R.U32.HI R12, RZ, 0x17, R3.reuse ;  /* 0x00000017ff0c7819 */ /* 0x100fe20000011603 */
[----:B------:R-:W-:Y:S01]  /*0c00*/  BSSY.RECONVERGENT B1, `(.L_x_12) ;  /* 0x0000064000017945 */ /* 0x000fe20003800200 */
[--C-:B------:R-:W-:Y:S01]  /*0c10*/  SHF.R.U32.HI R11, RZ, 0x17, R0.reuse ;  /* 0x00000017ff0b7819 */ /* 0x100fe20000011600 */
[----:B------:R-:W-:Y:S01]  /*0c20*/  IMAD.MOV.U32 R14, RZ, RZ, R0 ;  /* 0x000000ffff0e7224 */ /* 0x000fe200078e0000 */
[----:B------:R-:W-:Y:S01]  /*0c30*/  LOP3.LUT R12, R12, 0xff, RZ, 0xc0, !PT ;  /* 0x000000ff0c0c7812 */ /* 0x000fe200078ec0ff */
[----:B------:R-:W-:Y:S01]  /*0c40*/  IMAD.MOV.U32 R15, RZ, RZ, R3 ;  /* 0x000000ffff0f7224 */ /* 0x000fe200078e0003 */
[----:B------:R-:W-:-:S03]  /*0c50*/  LOP3.LUT R13, R11, 0xff, RZ, 0xc0, !PT ;  /* 0x000000ff0b0d7812 */ /* 0x000fc600078ec0ff */
[----:B------:R-:W-:Y:S01]  /*0c60*/  VIADD R17, R12, 0xffffffff ;  /* 0xffffffff0c117836 */ /* 0x000fe20000000000 */
[----:B------:R-:W-:-:S04]  /*0c70*/  IADD3 R16, PT, PT, R13, -0x1, RZ ;  /* 0xffffffff0d107810 */ /* 0x000fc80007ffe0ff */
[----:B------:R-:W-:-:S04]  /*0c80*/  ISETP.GT.U32.AND P0, PT, R17, 0xfd, PT ;  /* 0x000000fd1100780c */ /* 0x000fc80003f04070 */
[----:B------:R-:W-:-:S13]  /*0c90*/  ISETP.GT.U32.OR P0, PT, R16, 0xfd, P0 ;  /* 0x000000fd1000780c */ /* 0x000fda0000704470 */
[----:B------:R-:W-:Y:S01]  /*0ca0*/  @!P0 IMAD.MOV.U32 R11, RZ, RZ, RZ ;  /* 0x000000ffff0b8224 */ /* 0x000fe200078e00ff */
[----:B------:R-:W-:Y:S06]  /*0cb0*/  @!P0 BRA `(.L_x_13) ;  /* 0x00000000005c8947 */ /* 0x000fec0003800000 */
[----:B------:R-:W-:Y:S02]  /*0cc0*/  FSETP.GTU.FTZ.AND P0, PT, |R0|, +INF , PT ;  /* 0x7f8000000000780b */ /* 0x000fe40003f1c200 */
[----:B------:R-:W-:-:S04]  /*0cd0*/  FSETP.GTU.FTZ.AND P1, PT, |R3|, +INF , PT ;  /* 0x7f8000000300780b */ /* 0x000fc80003f3c200 */
[----:B------:R-:W-:-:S13]  /*0ce0*/  PLOP3.LUT P0, PT, P0, P1, PT, 0xf8, 0x8f ;  /* 0x00000000008f781c */ /* 0x000fda0000703f70 */
[----:B------:R-:W-:Y:S05]  /*0cf0*/  @P0 BRA `(.L_x_14) ;  /* 0x00000004004c0947 */ /* 0x000fea0003800000 */
[----:B------:R-:W-:-:S13]  /*0d00*/  LOP3.LUT P0, RZ, R15, 0x7fffffff, R14, 0xc8, !PT ;  /* 0x7fffffff0fff7812 */ /* 0x000fda000780c80e */
[----:B------:R-:W-:Y:S05]  /*0d10*/  @!P0 BRA `(.L_x_15) ;  /* 0x00000004003c8947 */ /* 0x000fea0003800000 */
[C---:B------:R-:W-:Y:S02]  /*0d20*/  FSETP.NEU.FTZ.AND P2, PT, |R0|.reuse, +INF , PT ;  /* 0x7f8000000000780b */ /* 0x040fe40003f5d200 */
[----:B------:R-:W-:Y:S02]  /*0d30*/  FSETP.NEU.FTZ.AND P1, PT, |R3|, +INF , PT ;  /* 0x7f8000000300780b */ /* 0x000fe40003f3d200 */
[----:B------:R-:W-:-:S11]  /*0d40*/  FSETP.NEU.FTZ.AND P0, PT, |R0|, +INF , PT ;  /* 0x7f8000000000780b */ /* 0x000fd60003f1d200 */
[----:B------:R-:W-:Y:S05]  /*0d50*/  @!P1 BRA !P2, `(.L_x_15) ;  /* 0x00000004002c9947 */ /* 0x000fea0005000000 */
[----:B------:R-:W-:-:S04]  /*0d60*/  LOP3.LUT P2, RZ, R14, 0x7fffffff, RZ, 0xc0, !PT ;  /* 0x7fffffff0eff7812 */ /* 0x000fc8000784c0ff */
[----:B------:R-:W-:-:S13]  /*0d70*/  PLOP3.LUT P1, PT, P1, P2, PT, 0x2f, 0xf2 ;  /* 0x0000000000f2781c */ /* 0x000fda0000f24577 */
[----:B------:R-:W-:Y:S05]  /*0d80*/  @P1 BRA `(.L_x_16) ;  /* 0x0000000400181947 */ /* 0x000fea0003800000 */
[----:B------:R-:W-:-:S04]  /*0d90*/  LOP3.LUT P1, RZ, R15, 0x7fffffff, RZ, 0xc0, !PT ;  /* 0x7fffffff0fff7812 */ /* 0x000fc8000782c0ff */
[----:B------:R-:W-:-:S13]  /*0da0*/  PLOP3.LUT P0, PT, P0, P1, PT, 0x2f, 0xf2 ;  /* 0x0000000000f2781c */ /* 0x000fda0000702577 */
[----:B------:R-:W-:Y:S05]  /*0db0*/  @P0 BRA `(.L_x_17) ;  /* 0x0000000400000947 */ /* 0x000fea0003800000 */
[----:B------:R-:W-:Y:S02]  /*0dc0*/  ISETP.GE.AND P0, PT, R16, RZ, PT ;  /* 0x000000ff1000720c */ /* 0x000fe40003f06270 */
[----:B------:R-:W-:-:S11]  /*0dd0*/  ISETP.GE.AND P1, PT, R17, RZ, PT ;  /* 0x000000ff1100720c */ /* 0x000fd60003f26270 */
[----:B------:R-:W-:Y:S02]  /*0de0*/  @P0 IMAD.MOV.U32 R11, RZ, RZ, RZ ;  /* 0x000000ffff0b0224 */ /* 0x000fe400078e00ff */
[----:B------:R-:W-:Y:S01]  /*0df0*/  @!P0 FFMA R14, R0, 1.84467440737095516160e+19, RZ ;  /* 0x5f800000000e8823 */ /* 0x000fe200000000ff */
[----:B------:R-:W-:Y:S02]  /*0e00*/  @!P0 IMAD.MOV.U32 R11, RZ, RZ, -0x40 ;  /* 0xffffffc0ff0b8424 */ /* 0x000fe400078e00ff */
[----:B------:R-:W-:-:S03]  /*0e10*/  @!P1 FFMA R15, R3, 1.84467440737095516160e+19, RZ ;  /* 0x5f800000030f9823 */ /* 0x000fc600000000ff */
[----:B------:R-:W-:-:S07]  /*0e20*/  @!P1 IADD3 R11, PT, PT, R11, 0x40, RZ ;  /* 0x000000400b0b9810 */ /* 0x000fce0007ffe0ff */
.L_x_13:
[----:B------:R-:W-:Y:S01]  /*0e30*/  LEA R0, R12, 0xc0800000, 0x17 ;  /* 0xc08000000c007811 */ /* 0x000fe200078eb8ff */
[----:B------:R-:W-:Y:S01]  /*0e40*/  VIADD R13, R13, 0xffffff81 ;  /* 0xffffff810d0d7836 */ /* 0x000fe20000000000 */
[----:B------:R-:W-:Y:S03]  /*0e50*/  BSSY.RECONVERGENT B2, `(.L_x_18) ;  /* 0x0000035000027945 */ /* 0x000fe60003800200 */
[----:B------:R-:W-:Y:S01]  /*0e60*/  IMAD.IADD R15, R15, 0x1, -R0 ;  /* 0x000000010f0f7824 */ /* 0x000fe200078e0a00 */
[C---:B------:R-:W-:Y:S01]  /*0e70*/  IADD3 R12, PT, PT, R13.reuse, 0x7f, -R12 ;  /* 0x0000007f0d0c7810 */ /* 0x040fe20007ffe80c */
[----:B------:R-:W-:Y:S02]  /*0e80*/  IMAD R0, R13, -0x800000, R14 ;  /* 0xff8000000d007824 */ /* 0x000fe400078e020e */
[----:B------:R-:W0:Y:S01]  /*0e90*/  MUFU.RCP R3, R15 ;  /* 0x0000000f00037308 */ /* 0x000e220000001000 */
[----:B------:R-:W-:Y:S01]  /*0ea0*/  FADD.FTZ R17, -R15, -RZ ;  /* 0x800000ff0f117221 */ /* 0x000fe20000010100 */
[----:B------:R-:W-:-:S03]  /*0eb0*/  IMAD.IADD R12, R12, 0x1, R11 ;  /* 0x000000010c0c7824 */ /* 0x000fc600078e020b */
[----:B0-----:R-:W-:-:S04]  /*0ec0*/  FFMA R16, R3, R17, 1 ;  /* 0x3f80000003107423 */ /* 0x001fc80000000011 */
[----:B------:R-:W-:-:S04]  /*0ed0*/  FFMA R16, R3, R16, R3 ;  /* 0x0000001003107223 */ /* 0x000fc80000000003 */
[----:B------:R-:W-:-:S04]  /*0ee0*/  FFMA R3, R0, R16, RZ ;  /* 0x0000001000037223 */ /* 0x000fc800000000ff */
[----:B------:R-:W-:-:S04]  /*0ef0*/  FFMA R14, R17, R3, R0 ;  /* 0x00000003110e7223 */ /* 0x000fc80000000000 */
[----:B------:R-:W-:-:S04]  /*0f00*/  FFMA R19, R16, R14, R3 ;  /* 0x0000000e10137223 */ /* 0x000fc80000000003 */
[----:B------:R-:W-:-:S04]  /*0f10*/  FFMA R14, R17, R19, R0 ;  /* 0x00000013110e7223 */ /* 0x000fc80000000000 */
[----:B------:R-:W-:-:S05]  /*0f20*/  FFMA R0, R16, R14, R19 ;  /* 0x0000000e10007223 */ /* 0x000fca0000000013 */
[----:B------:R-:W-:-:S04]  /*0f30*/  SHF.R.U32.HI R3, RZ, 0x17, R0 ;  /* 0x00000017ff037819 */ /* 0x000fc80000011600 */
[----:B------:R-:W-:-:S05]  /*0f40*/  LOP3.LUT R3, R3, 0xff, RZ, 0xc0, !PT ;  /* 0x000000ff03037812 */ /* 0x000fca00078ec0ff */
[----:B------:R-:W-:-:S04]  /*0f50*/  IMAD.IADD R13, R3, 0x1, R12 ;  /* 0x00000001030d7824 */ /* 0x000fc800078e020c */
[----:B------:R-:W-:-:S05]  /*0f60*/  VIADD R3, R13, 0xffffffff ;  /* 0xffffffff0d037836 */ /* 0x000fca0000000000 */
[----:B------:R-:W-:-:S13]  /*0f70*/  ISETP.GE.U32.AND P0, PT, R3, 0xfe, PT ;  /* 0x000000fe0300780c */ /* 0x000fda0003f06070 */
[----:B------:R-:W-:Y:S05]  /*0f80*/  @!P0 BRA `(.L_x_19) ;  /* 0x0000000000808947 */ /* 0x000fea0003800000 */
[----:B------:R-:W-:-:S13]  /*0f90*/  ISETP.GT.AND P0, PT, R13, 0xfe, PT ;  /* 0x000000fe0d00780c */ /* 0x000fda0003f04270 */
[----:B------:R-:W-:Y:S05]  /*0fa0*/  @P0 BRA `(.L_x_20) ;  /* 0x00000000006c0947 */ /* 0x000fea0003800000 */
[----:B------:R-:W-:-:S13]  /*0fb0*/  ISETP.GE.AND P0, PT, R13, 0x1, PT ;  /* 0x000000010d00780c */ /* 0x000fda0003f06270 */
[----:B------:R-:W-:Y:S05]  /*0fc0*/  @P0 BRA `(.L_x_21) ;  /* 0x0000000000740947 */ /* 0x000fea0003800000 */
[----:B------:R-:W-:Y:S02]  /*0fd0*/  ISETP.GE.AND P0, PT, R13, -0x18, PT ;  /* 0xffffffe80d00780c */ /* 0x000fe40003f06270 */
[----:B------:R-:W-:-:S11]  /*0fe0*/  LOP3.LUT R0, R0, 0x80000000, RZ, 0xc0, !PT ;  /* 0x8000000000007812 */ /* 0x000fd600078ec0ff */
[----:B------:R-:W-:Y:S05]  /*0ff0*/  @!P0 BRA `(.L_x_21) ;  /* 0x0000000000688947 */ /* 0x000fea0003800000 */
[CCC-:B------:R-:W-:Y:S01]  /*1000*/  FFMA.RZ R3, R16.reuse, R14.reuse, R19.reuse ;  /* 0x0000000e10037223 */ /* 0x1c0fe2000000c013 */
[CCC-:B------:R-:W-:Y:S01]  /*1010*/  FFMA.RM R12, R16.reuse, R14.reuse, R19.reuse ;  /* 0x0000000e100c7223 */ /* 0x1c0fe20000004013 */
[C---:B------:R-:W-:Y:S02]  /*1020*/  ISETP.NE.AND P2, PT, R13.reuse, RZ, PT ;  /* 0x000000ff0d00720c */ /* 0x040fe40003f45270 */
[----:B------:R-:W-:Y:S02]  /*1030*/  ISETP.NE.AND P1, PT, R13, RZ, PT ;  /* 0x000000ff0d00720c */ /* 0x000fe40003f25270 */
[----:B------:R-:W-:Y:S01]  /*1040*/  LOP3.LUT R11, R3, 0x7fffff, RZ, 0xc0, !PT ;  /* 0x007fffff030b7812 */ /* 0x000fe200078ec0ff */
[----:B------:R-:W-:Y:S01]  /*1050*/  FFMA.RP R3, R16, R14, R19 ;  /* 0x0000000e10037223 */ /* 0x000fe20000008013 */
[----:B------:R-:W-:Y:S01]  /*1060*/  IADD3 R14, PT, PT, R13, 0x20, RZ ;  /* 0x000000200d0e7810 */ /* 0x000fe20007ffe0ff */
[----:B------:R-:W-:Y:S01]  /*1070*/  IMAD.MOV R13, RZ, RZ, -R13 ;  /* 0x000000ffff0d7224 */ /* 0x000fe200078e0a0d */
[----:B------:R-:W-:-:S02]  /*1080*/  LOP3.LUT R11, R11, 0x800000, RZ, 0xfc, !PT ;  /* 0x008000000b0b7812 */ /* 0x000fc400078efcff */
[----:B------:R-:W-:Y:S02]  /*1090*/  FSETP.NEU.FTZ.AND P0, PT, R3, R12, PT ;  /* 0x0000000c0300720b */ /* 0x000fe40003f1d000 */
[----:B------:R-:W-:Y:S02]  /*10a0*/  SHF.L.U32 R14, R11, R14, RZ ;  /* 0x0000000e0b0e7219 */ /* 0x000fe400000006ff */
[----:B------:R-:W-:Y:S02]  /*10b0*/  SEL R12, R13, RZ, P2 ;  /* 0x000000ff0d0c7207 */ /* 0x000fe40001000000 */
[----:B------:R-:W-:Y:S02]  /*10c0*/  ISETP.NE.AND P1, PT, R14, RZ, P1 ;  /* 0x000000ff0e00720c */ /* 0x000fe40000f25270 */
[----:B------:R-:W-:Y:S02]  /*10d0*/  SHF.R.U32.HI R12, RZ, R12, R11 ;  /* 0x0000000cff0c7219 */ /* 0x000fe4000001160b */
[----:B------:R-:W-:-:S02]  /*10e0*/  PLOP3.LUT P0, PT, P0, P1, PT, 0xf8, 0x8f ;  /* 0x00000000008f781c */ /* 0x000fc40000703f70 */
[----:B------:R-:W-:Y:S02]  /*10f0*/  SHF.R.U32.HI R14, RZ, 0x1, R12 ;  /* 0x00000001ff0e7819 */ /* 0x000fe4000001160c */
[----:B------:R-:W-:-:S04]  /*1100*/  SEL R3, RZ, 0x1, !P0 ;  /* 0x00000001ff037807 */ /* 0x000fc80004000000 */
[----:B------:R-:W-:-:S04]  /*1110*/  LOP3.LUT R3, R3, 0x1, R14, 0xf8, !PT ;  /* 0x0000000103037812 */ /* 0x000fc800078ef80e */
[----:B------:R-:W-:-:S05]  /*1120*/  LOP3.LUT R3, R3, R12, RZ, 0xc0, !PT ;  /* 0x0000000c03037212 */ /* 0x000fca00078ec0ff */
[----:B------:R-:W-:-:S05]  /*1130*/  IMAD.IADD R3, R14, 0x1, R3 ;  /* 0x000000010e037824 */ /* 0x000fca00078e0203 */
[----:B------:R-:W-:Y:S01]  /*1140*/  LOP3.LUT R0, R3, R0, RZ, 0xfc, !PT ;  /* 0x0000000003007212 */ /* 0x000fe200078efcff */
[----:B------:R-:W-:Y:S06]  /*1150*/  BRA `(.L_x_21) ;  /* 0x0000000000107947 */ /* 0x000fec0003800000 */
.L_x_20:
[----:B------:R-:W-:-:S04]  /*1160*/  LOP3.LUT R0, R0, 0x80000000, RZ, 0xc0, !PT ;  /* 0x8000000000007812 */ /* 0x000fc800078ec0ff */
[----:B------:R-:W-:Y:S01]  /*1170*/  LOP3.LUT R0, R0, 0x7f800000, RZ, 0xfc, !PT ;  /* 0x7f80000000007812 */ /* 0x000fe200078efcff */
[----:B------:R-:W-:Y:S06]  /*1180*/  BRA `(.L_x_21) ;  /* 0x0000000000047947 */ /* 0x000fec0003800000 */
.L_x_19:
[----:B------:R-:W-:-:S07]  /*1190*/  IMAD R0, R12, 0x800000, R0 ;  /* 0x008000000c007824 */ /* 0x000fce00078e0200 */
.L_x_21:
[----:B------:R-:W-:Y:S05]  /*11a0*/  BSYNC.RECONVERGENT B2 ;  /* 0x0000000000027941 */ /* 0x000fea0003800200 */
.L_x_18:
[----:B------:R-:W-:Y:S05]  /*11b0*/  BRA `(.L_x_22) ;  /* 0x0000000000207947 */ /* 0x000fea0003800000 */
.L_x_17:
[----:B------:R-:W-:-:S04]  /*11c0*/  LOP3.LUT R0, R15, 0x80000000, R14, 0x48, !PT ;  /* 0x800000000f007812 */ /* 0x000fc800078e480e */
[----:B------:R-:W-:Y:S01]  /*11d0*/  LOP3.LUT R0, R0, 0x7f800000, RZ, 0xfc, !PT ;  /* 0x7f80000000007812 */ /* 0x000fe200078efcff */
[----:B------:R-:W-:Y:S06]  /*11e0*/  BRA `(.L_x_22) ;  /* 0x0000000000147947 */ /* 0x000fec0003800000 */
.L_x_16:
[----:B------:R-:W-:Y:S01]  /*11f0*/  LOP3.LUT R0, R15, 0x80000000, R14, 0x48, !PT ;  /* 0x800000000f007812 */ /* 0x000fe200078e480e */
[----:B------:R-:W-:Y:S06]  /*1200*/  BRA `(.L_x_22) ;  /* 0x00000000000c7947 */ /* 0x000fec0003800000 */
.L_x_15:
[----:B------:R-:W0:Y:S01]  /*1210*/  MUFU.RSQ R0, -QNAN ;  /* 0xffc0000000007908 */ /* 0x000e220000001400 */
[----:B------:R-:W-:Y:S05]  /*1220*/  BRA `(.L_x_22) ;  /* 0x0000000000047947 */ /* 0x000fea0003800000 */
.L_x_14:
[----:B------:R-:W-:-:S07]  /*1230*/  FADD.FTZ R0, R0, R3 ;  /* 0x0000000300007221 */ /* 0x000fce0000010000 */
.L_x_22:
[----:B------:R-:W-:Y:S05]  /*1240*/  BSYNC.RECONVERGENT B1 ;  /* 0x0000000000017941 */ /* 0x000fea0003800200 */
.L_x_12:
[----:B------:R-:W-:-:S04]  /*1250*/  IMAD.MOV.U32 R11, RZ, RZ, 0x0 ;  /* 0x00000000ff0b7424 */ /* 0x000fc800078e00ff */
[----:B0-----:R-:W-:Y:S05]  /*1260*/  RET.REL.NODEC R10 `(_Z17sampleLargeKernelILi128EEvPfS0_PiS0_Ph) ;  /* 0xffffffec0a647950 */ /* 0x001fea0003c3ffff */
.L_x_23:
        /* <DEDUP_REMOVED lines=9> */
.L_x_38:


//--------------------- .text._Z17sampleSmallKernelILi32EEvPfS0_PiS0_ --------------------------
	.section	.text._Z17sampleSmallKernelILi32EEvPfS0_PiS0_,"ax",@progbits
	.align	128
        .global         _Z17sampleSmallKernelILi32EEvPfS0_PiS0_
        .type           _Z17sampleSmallKernelILi32EEvPfS0_PiS0_,@function
        .size           _Z17sampleSmallKernelILi32EEvPfS0_PiS0_,(.L_x_39 - _Z17sampleSmallKernelILi32EEvPfS0_PiS0_)
        .other          _Z17sampleSmallKernelILi32EEvPfS0_PiS0_,@"STO_CUDA_ENTRY STV_DEFAULT"
_Z17sampleSmallKernelILi32EEvPfS0_PiS0_:
.text._Z17sampleSmallKernelILi32EEvPfS0_PiS0_:
[----:B------:R-:W-:Y:S01]  /*0000*/  LDC R1, c[0x0][0x37c] ;  /* 0x0000df00ff017b82 */ /* 0x000fe20000000800 */
[----:B------:R-:W0:Y:S07]  /*0010*/  S2R R2, SR_CTAID.X ;  /* 0x0000000000027919 */ /* 0x000e2e0000002500 */
[----:B------:R-:W1:Y:S01]  /*0020*/  LDC.64 R6, c[0x0][0x380] ;  /* 0x0000e000ff067b82 */ /* 0x000e620000000a00 */
[----:B------:R-:W2:Y:S01]  /*0030*/  LDCU.64 UR6, c[0x0][0x358] ;  /* 0x00006b00ff0677ac */ /* 0x000ea20008000a00 */
[----:B------:R-:W0:Y:S02]  /*0040*/  S2R R5, SR_TID.X ;  /* 0x0000000000057919 */ /* 0x000e240000002100 */
[----:B0-----:R-:W-:-:S04]  /*0050*/  IMAD R3, R2, 0x20, R5 ;  /* 0x0000002002037824 */ /* 0x001fc800078e0205 */
[----:B-1----:R-:W-:-:S06]  /*0060*/  IMAD.WIDE.U32 R6, R3, 0x4, R6 ;  /* 0x0000000403067825 */ /* 0x002fcc00078e0006 */
[----:B--2---:R0:W2:Y:S01]  /*0070*/  LDG.E R6, desc[UR6][R6.64] ;  /* 0x0000000606067981 */ /* 0x0040a2000c1e1900 */
[----:B------:R-:W1:Y:S01]  /*0080*/  S2UR UR5, SR_CgaCtaId ;  /* 0x00000000000579c3 */ /* 0x000e620000008800 */
[----:B------:R-:W-:Y:S01]  /*0090*/  UMOV UR4, 0x400 ;  /* 0x0000040000047882 */ /* 0x000fe20000000000 */
[----:B------:R-:W-:Y:S01]  /*00a0*/  BSSY.RECONVERGENT B0, `(.L_x_24) ;  /* 0x000001a000007945 */ /* 0x000fe20003800200 */
[----:B-1----:R-:W-:-:S06]  /*00b0*/  ULEA UR4, UR5, UR4, 0x18 ;  /* 0x0000000405047291 */ /* 0x002fcc000f8ec0ff */
[----:B0-----:R-:W-:Y:S01]  /*00c0*/  LEA R7, R5, UR4, 0x2 ;  /* 0x0000000405077c11 */ /* 0x001fe2000f8e10ff */
[----:B--2---:R-:W0:Y:S02]  /*00d0*/  SHFL.UP P0, R3, R6, 0x1, RZ ;  /* 0x0420000006037989 */ /* 0x004e2400000000ff */
        /* <DEDUP_REMOVED lines=9> */
[----:B------:R-:W-:Y:S04]  /*0170*/  STS [R7], R0 ;  /* 0x0000000007007388 */ /* 0x000fe80000000800 */
[----:B------:R-:W0:Y:S02]  /*0180*/  LDS R3, [UR4+0x7c] ;  /* 0x00007c04ff037984 */ /* 0x000e240008000800 */
[----:B0-----:R-:W0:Y:S08]  /*0190*/  MUFU.RCP R4, R3 ;  /* 0x0000000300047308 */ /* 0x001e300000001000 */
[----:B------:R-:W1:Y:S01]  /*01a0*/  FCHK P0, R0, R3 ;  /* 0x0000000300007302 */ /* 0x000e620000000000 */
[----:B0-----:R-:W-:-:S04]  /*01b0*/  FFMA R9, -R3, R4, 1 ;  /* 0x3f80000003097423 */ /* 0x001fc80000000104 */
[----:B------:R-:W-:-:S04]  /*01c0*/  FFMA R9, R4, R9, R4 ;  /* 0x0000000904097223 */ /* 0x000fc80000000004 */
[----:B------:R-:W-:-:S04]  /*01d0*/  FFMA R4, R0, R9, RZ ;  /* 0x0000000900047223 */ /* 0x000fc800000000ff */
[----:B------:R-:W-:-:S04]  /*01e0*/  FFMA R6, -R3, R4, R0 ;  /* 0x0000000403067223 */ /* 0x000fc80000000100 */
[----:B------:R-:W-:Y:S01]  /*01f0*/  FFMA R4, R9, R6, R4 ;  /* 0x0000000609047223 */ /* 0x000fe20000000004 */
[----:B-1----:R-:W-:Y:S06]  /*0200*/  @!P0 BRA `(.L_x_25) ;  /* 0x00000000000c8947 */ /* 0x002fec0003800000 */
[----:B------:R-:W-:-:S07]  /*0210*/  MOV R4, 0x230 ;  /* 0x0000023000047802 */ /* 0x000fce0000000f00 */
[----:B------:R-:W-:Y:S05]  /*0220*/  CALL.REL.NOINC `($__internal_1_$__cuda_sm3x_div_rn_noftz_f32_slowpath) ;  /* 0x0000000000907944 */ /* 0x000fea0003c00000 */
[----:B------:R-:W-:-:S07]  /*0230*/  IMAD.MOV.U32 R4, RZ, RZ, R0 ;  /* 0x000000ffff047224 */ /* 0x000fce00078e0000 */
.L_x_25:
[----:B------:R-:W-:Y:S05]  /*0240*/  BSYNC.RECONVERGENT B0 ;  /* 0x0000000000007941 */ /* 0x000fea0003800200 */
.L_x_24:
[----:B------:R-:W0:Y:S02]  /*0250*/  LDC.64 R8, c[0x0][0x388] ;  /* 0x0000e200ff087b82 */ /* 0x000e240000000a00 */
[----:B0-----:R-:W-:-:S06]  /*0260*/  IMAD.WIDE.U32 R8, R2, 0x4, R8 ;  /* 0x0000000402087825 */ /* 0x001fcc00078e0008 */
[----:B------:R-:W2:Y:S04]  /*0270*/  LDG.E R8, desc[UR6][R8.64] ;  /* 0x0000000608087981 */ /* 0x000ea8000c1e1900 */
[----:B------:R-:W-:Y:S01]  /*0280*/  STS [R7], R4 ;  /* 0x0000000407007388 */ /* 0x000fe20000000800 */
[----:B------:R-:W-:Y:S06]  /*0290*/  BAR.SYNC.DEFER_BLOCKING 0x0 ;  /* 0x0000000000007b1d */ /* 0x000fec0000010000 */
[----:B------:R-:W2:Y:S02]  /*02a0*/  LDS R3, [R7] ;  /* 0x0000000007037984 */ /* 0x000ea40000000800 */
[----:B--2---:R-:W-:-:S04]  /*02b0*/  FSETP.GE.AND P0, PT, R8, R3, PT ;  /* 0x000000030800720b */ /* 0x004fc80003f06000 */
[----:B------:R-:W-:Y:S02]  /*02c0*/  SEL R0, RZ, 0x1, !P0 ;  /* 0x00000001ff007807 */ /* 0x000fe40004000000 */
[----:B------:R-:W-:Y:S02]  /*02d0*/  ISETP.NE.AND P0, PT, R5, RZ, PT ;  /* 0x000000ff0500720c */ /* 0x000fe40003f05270 */
[----:B------:R-:W0:Y:S02]  /*02e0*/  REDUX.SUM.S32 UR5, R0 ;  /* 0x00000000000573c4 */ /* 0x000e24000000c200 */
[----:B0-----:R-:W-:-:S09]  /*02f0*/  IMAD.U32 R3, RZ, RZ, UR5 ;  /* 0x00000005ff037e24 */ /* 0x001fd2000f8e00ff */
[----:B------:R-:W-:Y:S05]  /*0300*/  @P0 EXIT ;  /* 0x000000000000094d */ /* 0x000fea0003800000 */
[C---:B------:R-:W-:Y:S01]  /*0310*/  ISETP.NE.AND P0, PT, R3.reuse, RZ, PT ;  /* 0x000000ff0300720c */ /* 0x040fe20003f05270 */
[----:B------:R-:W0:Y:S01]  /*0320*/  LDC.64 R6, c[0x0][0x398] ;  /* 0x0000e600ff067b82 */ /* 0x000e220000000a00 */
[----:B------:R-:W-:-:S11]  /*0330*/  VIMNMX R9, PT, PT, R3, 0x1f, PT ;  /* 0x0000001f03097848 */ /* 0x000fd60003fe0100 */
[----:B------:R-:W1:Y:S01]  /*0340*/  @!P0 S2R R4, SR_CgaCtaId ;  /* 0x0000000000048919 */ /* 0x000e620000008800 */
[----:B------:R-:W-:Y:S02]  /*0350*/  @!P0 MOV R3, 0x400 ;  /* 0x0000040000038802 */ /* 0x000fe40000000f00 */
[----:B------:R-:W-:Y:S02]  /*0360*/  @P0 LEA R0, R9, UR4, 0x2 ;  /* 0x0000000409000c11 */ /* 0x000fe4000f8e10ff */
[----:B-1----:R-:W-:-:S03]  /*0370*/  @!P0 LEA R11, R4, R3, 0x18 ;  /* 0x00000003040b8211 */ /* 0x002fc600078ec0ff */
[----:B------:R-:W-:Y:S04]  /*0380*/  @P0 LDS R3, [R0] ;  /* 0x0000000000030984 */ /* 0x000fe80000000800 */
[----:B------:R-:W1:Y:S04]  /*0390*/  @P0 LDS R4, [R0+-0x4] ;  /* 0xfffffc0000040984 */ /* 0x000e680000000800 */
[----:B------:R-:W2:Y:S01]  /*03a0*/  @!P0 LDS R10, [R11] ;  /* 0x000000000b0a8984 */ /* 0x000ea20000000800 */
[----:B-1----:R-:W-:Y:S02]  /*03b0*/  @P0 FADD R10, R3, -R4 ;  /* 0x80000004030a0221 */ /* 0x002fe40000000000 */
[----:B------:R-:W1:Y:S03]  /*03c0*/  LDC.64 R4, c[0x0][0x390] ;  /* 0x0000e400ff047b82 */ /* 0x000e660000000a00 */
[----:B--2---:R-:W-:-:S13]  /*03d0*/  FSETP.GEU.AND P0, PT, |R10|, 1.175494350822287508e-38, PT ;  /* 0x008000000a00780b */ /* 0x004fda0003f0e200 */
[----:B------:R-:W-:-:S04]  /*03e0*/  @!P0 FMUL R10, R10, 16777216 ;  /* 0x4b8000000a0a8820 */ /* 0x000fc80000400000 */
[----:B------:R-:W2:Y:S01]  /*03f0*/  MUFU.LG2 R8, R10 ;  /* 0x0000000a00087308 */ /* 0x000ea20000000c00 */
[----:B-1----:R-:W-:-:S04]  /*0400*/  IMAD.WIDE.U32 R4, R2, 0x4, R4 ;  /* 0x0000000402047825 */ /* 0x002fc800078e0004 */
[----:B0-----:R-:W-:Y:S01]  /*0410*/  IMAD.WIDE.U32 R2, R2, 0x4, R6 ;  /* 0x0000000402027825 */ /* 0x001fe200078e0006 */
[----:B------:R-:W-:Y:S03]  /*0420*/  STG.E desc[UR6][R4.64], R9 ;  /* 0x0000000904007986 */ /* 0x000fe6000c101906 */
[----:B--2---:R-:W-:-:S04]  /*0430*/  @!P0 FADD R8, R8, -24 ;  /* 0xc1c0000008088421 */ /* 0x004fc80000000000 */
[----:B------:R-:W-:-:S05]  /*0440*/  FMUL R7, R8, -0.69314718246459960938 ;  /* 0xbf31721808077820 */ /* 0x000fca0000400000 */
[----:B------:R-:W-:Y:S01]  /*0450*/  STG.E desc[UR6][R2.64], R7 ;  /* 0x0000000702007986 */ /* 0x000fe2000c101906 */
[----:B------:R-:W-:Y:S05]  /*0460*/  EXIT ;  /* 0x000000000000794d */ /* 0x000fea0003800000 */
        .weak           $__internal_1_$__cuda_sm3x_div_rn_noftz_f32_slowpath
        .type           $__internal_1_$__cuda_sm3x_div_rn_noftz_f32_slowpath,@function
        .size           $__internal_1_$__cuda_sm3x_div_rn_noftz_f32_slowpath,(.L_x_39 - $__internal_1_$__cuda_sm3x_div_rn_noftz_f32_slowpath)
$__internal_1_$__cuda_sm3x_div_rn_noftz_f32_slowpath:
[--C-:B------:R-:W-:Y:S01]  /*0470*/  SHF.R.U32.HI R8, RZ, 0x17, R3.reuse ;  /* 0x00000017ff087819 */ /* 0x100fe20000011603 */
[----:B------:R-:W-:Y:S01]  /*0480*/  BSSY.RECONVERGENT B1, `(.L_x_26) ;  /* 0x0000064000017945 */ /* 0x000fe20003800200 */
[--C-:B------:R-:W-:Y:S01]  /*0490*/  SHF.R.U32.HI R6, RZ, 0x17, R0.reuse ;  /* 0x00000017ff067819 */ /* 0x100fe20000011600 */
[----:B------:R-:W-:Y:S01]  /*04a0*/  IMAD.MOV.U32 R10, RZ, RZ, R0 ;  /* 0x000000ffff0a7224 */ /* 0x000fe200078e0000 */
[----:B------:R-:W-:Y:S01]  /*04b0*/  LOP3.LUT R9, R8, 0xff, RZ, 0xc0, !PT ;  /* 0x000000ff08097812 */ /* 0x000fe200078ec0ff */
[----:B------:R-:W-:Y:S01]  /*04c0*/  IMAD.MOV.U32 R11, RZ, RZ, R3 ;  /* 0x000000ffff0b7224 */ /* 0x000fe200078e0003 */
[----:B------:R-:W-:-:S03]  /*04d0*/  LOP3.LUT R8, R6, 0xff, RZ, 0xc0, !PT ;  /* 0x000000ff06087812 */ /* 0x000fc600078ec0ff */
[----:B------:R-:W-:Y:S02]  /*04e0*/  VIADD R13, R9, 0xffffffff ;  /* 0xffffffff090d7836 */ /* 0x000fe40000000000 */
[----:B------:R-:W-:-:S03]  /*04f0*/  VIADD R12, R8, 0xffffffff ;  /* 0xffffffff080c7836 */ /* 0x000fc60000000000 */
        /* <DEDUP_REMOVED lines=25> */
[----:B------:R-:W-:Y:S02]  /*0690*/  @!P1 FFMA R11, R3, 1.84467440737095516160e+19, RZ ;  /* 0x5f800000030b9823 */ /* 0x000fe400000000ff */
[----:B------:R-:W-:-:S07]  /*06a0*/  @!P1 VIADD R6, R6, 0x40 ;  /* 0x0000004006069836 */ /* 0x000fce0000000000 */
.L_x_27:
        /* <DEDUP_REMOVED lines=30> */
[C---:B------:R-:W-:Y:S02]  /*0890*/  VIADD R9, R11.reuse, 0x20 ;  /* 0x000000200b097836 */ /* 0x040fe40000000000 */
[CCC-:B------:R-:W-:Y:S01]  /*08a0*/  FFMA.RM R6, R12.reuse, R10.reuse, R15.reuse ;  /* 0x0000000a0c067223 */ /* 0x1c0fe2000000400f */
[----:B------:R-:W-:Y:S02]  /*08b0*/  ISETP.NE.AND P2, PT, R11, RZ, PT ;  /* 0x000000ff0b00720c */ /* 0x000fe40003f45270 */
[----:B------:R-:W-:Y:S01]  /*08c0*/  LOP3.LUT R8, R3, 0x7fffff, RZ, 0xc0, !PT ;  /* 0x007fffff03087812 */ /* 0x000fe200078ec0ff */
[----:B------:R-:W-:Y:S01]  /*08d0*/  FFMA.RP R3, R12, R10, R15 ;  /* 0x0000000a0c037223 */ /* 0x000fe2000000800f */
[----:B------:R-:W-:Y:S01]  /*08e0*/  IMAD.MOV R10, RZ, RZ, -R11 ;  /* 0x000000ffff0a7224 */ /* 0x000fe200078e0a0b */
[----:B------:R-:W-:Y:S02]  /*08f0*/  ISETP.NE.AND P1, PT, R11, RZ, PT ;  /* 0x000000ff0b00720c */ /* 0x000fe40003f25270 */
        /* <DEDUP_REMOVED lines=14> */
.L_x_34:
[----:B------:R-:W-:-:S04]  /*09e0*/  LOP3.LUT R0, R0, 0x80000000, RZ, 0xc0, !PT ;  /* 0x8000000000007812 */ /* 0x000fc800078ec0ff */
[----:B------:R-:W-:Y:S01]  /*09f0*/  LOP3.LUT R0, R0, 0x7f800000, RZ, 0xfc, !PT ;  /* 0x7f80000000007812 */ /* 0x000fe200078efcff */
[----:B------:R-:W-:Y:S06]  /*0a00*/  BRA `(.L_x_35) ;  /* 0x0000000000047947 */ /* 0x000fec0003800000 */
.L_x_33:
[----:B------:R-:W-:-:S07]  /*0a10*/  IMAD R0, R9, 0x800000, R0 ;  /* 0x0080000009007824 */ /* 0x000fce00078e0200 */
.L_x_35:
[----:B------:R-:W-:Y:S05]  /*0a20*/  BSYNC.RECONVERGENT B2 ;  /* 0x0000000000027941 */ /* 0x000fea0003800200 */
.L_x_32:
[----:B------:R-:W-:Y:S05]  /*0a30*/  BRA `(.L_x_36) ;  /* 0x0000000000207947 */ /* 0x000fea0003800000 */
.L_x_31:
[----:B------:R-:W-:-:S04]  /*0a40*/  LOP3.LUT R0, R11, 0x80000000, R10, 0x48, !PT ;  /* 0x800000000b007812 */ /* 0x000fc800078e480a */
[----:B------:R-:W-:Y:S01]  /*0a50*/  LOP3.LUT R0, R0, 0x7f800000, RZ, 0xfc, !PT ;  /* 0x7f80000000007812 */ /* 0x000fe200078efcff */
[----:B------:R-:W-:Y:S06]  /*0a60*/  BRA `(.L_x_36) ;  /* 0x0000000000147947 */ /* 0x000fec0003800000 */
.L_x_30:
[----:B------:R-:W-:Y:S01]  /*0a70*/  LOP3.LUT R0, R11, 0x80000000, R10, 0x48, !PT ;  /* 0x800000000b007812 */ /* 0x000fe200078e480a */
[----:B------:R-:W-:Y:S06]  /*0a80*/  BRA `(.L_x_36) ;  /* 0x00000000000c7947 */ /* 0x000fec0003800000 */
.L_x_29:
[----:B------:R-:W0:Y:S01]  /*0a90*/  MUFU.RSQ R0, -QNAN ;  /* 0xffc0000000007908 */ /* 0x000e220000001400 */
[----:B------:R-:W-:Y:S05]  /*0aa0*/  BRA `(.L_x_36) ;  /* 0x0000000000047947 */ /* 0x000fea0003800000 */
.L_x_28:
[----:B------:R-:W-:-:S07]  /*0ab0*/  FADD.FTZ R0, R0, R3 ;  /* 0x0000000300007221 */ /* 0x000fce0000010000 */
.L_x_36:
[----:B------:R-:W-:Y:S05]  /*0ac0*/  BSYNC.RECONVERGENT B1 ;  /* 0x0000000000017941 */ /* 0x000fea0003800200 */
.L_x_26:
[----:B------:R-:W-:Y:S02]  /*0ad0*/  IMAD.MOV.U32 R8, RZ, RZ, R4 ;  /* 0x000000ffff087224 */ /* 0x000fe400078e0004 */
[----:B------:R-:W-:-:S04]  /*0ae0*/  IMAD.MOV.U32 R9, RZ, RZ, 0x0 ;  /* 0x00000000ff097424 */ /* 0x000fc800078e00ff */
[----:B0-----:R-:W-:Y:S05]  /*0af0*/  RET.REL.NODEC R8 `(_Z17sampleSmallKernelILi32EEvPfS0_PiS0_) ;  /* 0xfffffff408407950 */ /* 0x001fea0003c3ffff */
.L_x_37:
        /* <DEDUP_REMOVED lines=16> */
.L_x_39:


//--------------------- .nv.shared.reserved.0     --------------------------
	.section	.nv.shared.reserved.0,"aw",@nobits
	.weak		__nv_reservedSMEM_offset_0_alias
	.size		__nv_reservedSMEM_offset_0_alias, 0, 64
	.other		__nv_reservedSMEM_offset_0_alias,@"STO_CUDA_RESERVED_SHARED STV_DEFAULT"
__nv_reservedSMEM_offset_0_alias:
	.zero		0
	.zero		64


//--------------------- .nv.global                --------------------------
	.section	.nv.global,"aw",@nobits
.nv.global:
	.type		_ZN34_INTERNAL_7ecc9f0c_4_k_cu_be97f73d6thrust24THRUST_300001_SM_1000_NS12placeholders2_5E,@object
	.size		_ZN34_INTERNAL_7ecc9f0c_4_k_cu_be97f73d6thrust24THRUST_300001_SM_1000_NS12placeholders2_5E,(_ZN34_INTERNAL_7ecc9f0c_4_k_cu_be97f73d4cuda3std3__45__cpo6cbeginE - _ZN34_INTERNAL_7ecc9f0c_4_k_cu_be97f73d6thrust24THRUST_300001_SM_1000_NS12placeholders2_5E)
_ZN34_INTERNAL_7ecc9f0c_4_k_cu_be97f73d6thrust24THRUST_300001_SM_1000_NS12placeholders2_5E:
	.zero		1
	.type		_ZN34_INTERNAL_7ecc9f0c_4_k_cu_be97f73d4cuda3std3__45__cpo6cbeginE,@object
	.size		_ZN34_INTERNAL_7ecc9f0c_4_k_cu_be97f73d4cuda3std3__45__cpo6cbeginE,(_ZN34_INTERNAL_7ecc9f0c_4_k_cu_be97f73d4cuda3std6ranges3__45__cpo6cbeginE - _ZN34_INTERNAL_7ecc9f0c_4_k_cu_be97f73d4cuda3std3__45__cpo6cbeginE)
_ZN34_INTERNAL_7ecc9f0c_4_k_cu_be97f73d4cuda3std3__45__cpo6cbeginE:
	.zero		1
	.type		_ZN34_INTERNAL_7ecc9f0c_4_k_cu_be97f73d4cuda3std6ranges3__45__cpo6cbeginE,@object
	.size		_ZN34_INTERNAL_7ecc9f0c_4_k_cu_be97f73d4cuda3std6ranges3__45__cpo6cbeginE,(_ZN34_INTERNAL_7ecc9f0c_4_k_cu_be97f73d4cuda3std3__48in_placeE - _ZN34_INTERNAL_7ecc9f0c_4_k_cu_be97f73d4cuda3std6ranges3__45__cpo6cbeginE)
_ZN34_INTERNAL_7ecc9f0c_4_k_cu_be97f73d4cuda3std6ranges3__45__cpo6cbeginE:
	.zero		1
	.type		_ZN34_INTERNAL_7ecc9f0c_4_k_cu_be97f73d4cuda3std3__48in_placeE,@object
	.size		_ZN34_INTERNAL_7ecc9f0c_4_k_cu_be97f73d4cuda3std3__48in_placeE,(_ZN34_INTERNAL_7ecc9f0c_4_k_cu_be97f73d4cuda3std6ranges3__45__cpo4sizeE - _ZN34_INTERNAL_7ecc9f0c_4_k_cu_be97f73d4cuda3std3__48in_placeE)
_ZN34_INTERNAL_7ecc9f0c_4_k_cu_be97f73d4cuda3std3__48in_placeE:
	.zero		1
	.type		_ZN34_INTERNAL_7ecc9f0c_4_k_cu_be97f73d4cuda3std6ranges3__45__cpo4sizeE,@object
	.size		_ZN34_INTERNAL_7ecc9f0c_4_k_cu_be97f73d4cuda3std6ranges3__45__cpo4sizeE,(_ZN34_INTERNAL_7ecc9f0c_4_k_cu_be97f73d6thrust24THRUST_300001_SM_1000_NS12placeholders2_9E - _ZN34_INTERNAL_7ecc9f0c_4_k_cu_be97f73d4cuda3std6ranges3__45__cpo4sizeE)
_ZN34_INTERNAL_7ecc9f0c_4_k_cu_be97f73d4cuda3std6ranges3__45__cpo4sizeE:
	.zero		1
	.type		_ZN34_INTERNAL_7ecc9f0c_4_k_cu_be97f73d6thrust24THRUST_300001_SM_1000_NS12placeholders2_9E,@object
	.size		_ZN34_INTERNAL_7ecc9f0c_4_k_cu_be97f73d6thrust24THRUST_300001_SM_1000_NS12placeholders2_9E,(_ZN34_INTERNAL_7ecc9f0c_4_k_cu_be97f73d4cuda3std3__45__cpo7crbeginE - _ZN34_INTERNAL_7ecc9f0c_4_k_cu_be97f73d6thrust24THRUST_300001_SM_1000_NS12placeholders2_9E)
_ZN34_INTERNAL_7ecc9f0c_4_k_cu_be97f73d6thrust24THRUST_300001_SM_1000_NS12placeholders2_9E:
	.zero		1
	.type		_ZN34_INTERNAL_7ecc9f0c_4_k_cu_be97f73d4cuda3std3__45__cpo7crbeginE,@object
	.size		_ZN34_INTERNAL_7ecc9f0c_4_k_cu_be97f73d4cuda3std3__45__cpo7crbeginE,(_ZN34_INTERNAL_7ecc9f0c_4_k_cu_be97f73d4cuda3std6ranges3__45__cpo4nextE - _ZN34_INTERNAL_7ecc9f0c_4_k_cu_be97f73d4cuda3std3__45__cpo7crbeginE)
_ZN34_INTERNAL_7ecc9f0c_4_k_cu_be97f73d4cuda3std3__45__cpo7crbeginE:
	.zero		1
	.type		_ZN34_INTERNAL_7ecc9f0c_4_k_cu_be97f73d4cuda3std6ranges3__45__cpo4nextE,@object
	.size		_ZN34_INTERNAL_7ecc9f0c_4_k_cu_be97f73d4cuda3std6ranges3__45__cpo4nextE,(_ZN34_INTERNAL_7ecc9f0c_4_k_cu_be97f73d4cuda3std6ranges3__45__cpo4swapE - _ZN34_INTERNAL_7ecc9f0c_4_k_cu_be97f73d4cuda3std6ranges3__45__cpo4nextE)
_ZN34_INTERNAL_7ecc9f0c_4_k_cu_be97f73d4cuda3std6ranges3__45__cpo4nextE:
	.zero		1
	.type		_ZN34_INTERNAL_7ecc9f0c_4_k_cu_be97f73d4cuda3std6ranges3__45__cpo4swapE,@object
	.size		_ZN34_INTERNAL_7ecc9f0c_4_k_cu_be97f73d4cuda3std6ranges3__45__cpo4swapE,(_ZN34_INTERNAL_7ecc9f0c_4_k_cu_be97f73d6thrust24THRUST_300001_SM_1000_NS12placeholders2_1E - _ZN34_INTERNAL_7ecc9f0c_4_k_cu_be97f73d4cuda3std6ranges3__45__cpo4swapE)
_ZN34_INTERNAL_7ecc9f0c_4_k_cu_be97f73d4cuda3std6ranges3__45__cpo4swapE:
	.zero		1
	.type		_ZN34_INTERNAL_7ecc9f0c_4_k_cu_be97f73d6thrust24THRUST_300001_SM_1000_NS12placeholders2_1E,@object
	.size		_ZN34_INTERNAL_7ecc9f0c_4_k_cu_be97f73d6thrust24THRUST_300001_SM_1000_NS12placeholders2_1E,(_ZN34_INTERNAL_7ecc9f0c_4_k_cu_be97f73d6thrust24THRUST_300001_SM_1000_NS12placeholders2_3E - _ZN34_INTERNAL_7ecc9f0c_4_k_cu_be97f73d6thrust24THRUST_300001_SM_1000_NS12placeholders2_1E)
_ZN34_INTERNAL_7ecc9f0c_4_k_cu_be97f73d6thrust24THRUST_300001_SM_1000_NS12placeholders2_1E:
	.zero		1
	.type		_ZN34_INTERNAL_7ecc9f0c_4_k_cu_be97f73d6thrust24THRUST_300001_SM_1000_NS12placeholders2_3E,@object
	.size		_ZN34_INTERNAL_7ecc9f0c_4_k_cu_be97f73d6thrust24THRUST_300001_SM_1000_NS12placeholders2_3E,(_ZN34_INTERNAL_7ecc9f0c_4_k_cu_be97f73d4cuda3std3__45__cpo5beginE - _ZN34_INTERNAL_7ecc9f0c_4_k_cu_be97f73d6thrust24THRUST_300001_SM_1000_NS12placeholders2_3E)
_ZN34_INTERNAL_7ecc9f0c_4_k_cu_be97f73d6thrust24THRUST_300001_SM_1000_NS12placeholders2_3E:
	.zero		1
	.type		_ZN34_INTERNAL_7ecc9f0c_4_k_cu_be97f73d4cuda3std3__45__cpo5beginE,@object
	.size		_ZN34_INTERNAL_7ecc9f0c_4_k_cu_be97f73d4cuda3std3__45__cpo5beginE,(_ZN34_INTERNAL_7ecc9f0c_4_k_cu_be97f73d4cuda3std6ranges3__45__cpo5beginE - _ZN34_INTERNAL_7ecc9f0c_4_k_cu_be97f73d4cuda3std3__45__cpo5beginE)
_ZN34_INTERNAL_7ecc9f0c_4_k_cu_be97f73d4cuda3std3__45__cpo5beginE:
	.zero		1
	.type		_ZN34_INTERNAL_7ecc9f0c_4_k_cu_be97f73d4cuda3std6ranges3__45__cpo5beginE,@object
	.size		_ZN34_INTERNAL_7ecc9f0c_4_k_cu_be97f73d4cuda3std6ranges3__45__cpo5beginE,(_ZN34_INTERNAL_7ecc9f0c_4_k_cu_be97f73d4cuda3std3__436_GLOBAL__N__7ecc9f0c_4_k_cu_be97f73d6ignoreE - _ZN34_INTERNAL_7ecc9f0c_4_k_cu_be97f73d4cuda3std6ranges3__45__cpo5beginE)
_ZN34_INTERNAL_7ecc9f0c_4_k_cu_be97f73d4cuda3std6ranges3__45__cpo5beginE:
	.zero		1
	.type		_ZN34_INTERNAL_7ecc9f0c_4_k_cu_be97f73d4cuda3std3__436_GLOBAL__N__7ecc9f0c_4_k_cu_be97f73d6ignoreE,@object
	.size		_ZN34_INTERNAL_7ecc9f0c_4_k_cu_be97f73d4cuda3std3__436_GLOBAL__N__7ecc9f0c_4_k_cu_be97f73d6ignoreE,(_ZN34_INTERNAL_7ecc9f0c_4_k_cu_be97f73d4cuda3std6ranges3__45__cpo4dataE - _ZN34_INTERNAL_7ecc9f0c_4_k_cu_be97f73d4cuda3std3__436_GLOBAL__N__7ecc9f0c_4_k_cu_be97f73d6ignoreE)
_ZN34_INTERNAL_7ecc9f0c_4_k_cu_be97f73d4cuda3std3__436_GLOBAL__N__7ecc9f0c_4_k_cu_be97f73d6ignoreE:
	.zero		1
	.type		_ZN34_INTERNAL_7ecc9f0c_4_k_cu_be97f73d4cuda3std6ranges3__45__cpo4dataE,@object
	.size		_ZN34_INTERNAL_7ecc9f0c_4_k_cu_be97f73d4cuda3std6ranges3__45__cpo4dataE,(_ZN34_INTERNAL_7ecc9f0c_4_k_cu_be97f73d6thrust24THRUST_300001_SM_1000_NS12placeholders2_7E - _ZN34_INTERNAL_7ecc9f0c_4_k_cu_be97f73d4cuda3std6ranges3__45__cpo4dataE)
_ZN34_INTERNAL_7ecc9f0c_4_k_cu_be97f73d4cuda3std6ranges3__45__cpo4dataE:
	.zero		1
	.type		_ZN34_INTERNAL_7ecc9f0c_4_k_cu_be97f73d6thrust24THRUST_300001_SM_1000_NS12placeholders2_7E,@object
	.size		_ZN34_INTERNAL_7ecc9f0c_4_k_cu_be97f73d6thrust24THRUST_300001_SM_1000_NS12placeholders2_7E,(_ZN34_INTERNAL_7ecc9f0c_4_k_cu_be97f73d4cuda3std3__45__cpo6rbeginE - _ZN34_INTERNAL_7ecc9f0c_4_k_cu_be97f73d6thrust24THRUST_300001_SM_1000_NS12placeholders2_7E)
_ZN34_INTERNAL_7ecc9f0c_4_k_cu_be97f73d6thrust24THRUST_300001_SM_1000_NS12placeholders2_7E:
	.zero		1
	.type		_ZN34_INTERNAL_7ecc9f0c_4_k_cu_be97f73d4cuda3std3__45__cpo6rbeginE,@object
	.size		_ZN34_INTERNAL_7ecc9f0c_4_k_cu_be97f73d4cuda3std3__45__cpo6rbeginE,(_ZN34_INTERNAL_7ecc9f0c_4_k_cu_be97f73d4cuda3std6ranges3__45__cpo7advanceE - _ZN34_INTERNAL_7ecc9f0c_4_k_cu_be97f73d4cuda3std3__45__cpo6rbeginE)
_ZN34_INTERNAL_7ecc9f0c_4_k_cu_be97f73d4cuda3std3__45__cpo6rbeginE:
	.zero		1
	.type		_ZN34_INTERNAL_7ecc9f0c_4_k_cu_be97f73d4cuda3std6ranges3__45__cpo7advanceE,@object
	.size		_ZN34_INTERNAL_7ecc9f0c_4_k_cu_be97f73d4cuda3std6ranges3__45__cpo7advanceE,(_ZN34_INTERNAL_7ecc9f0c_4_k_cu_be97f73d4cuda3std3__47nulloptE - _ZN34_INTERNAL_7ecc9f0c_4_k_cu_be97f73d4cuda3std6ranges3__45__cpo7advanceE)
_ZN34_INTERNAL_7ecc9f0c_4_k_cu_be97f73d4cuda3std6ranges3__45__cpo7advanceE:
	.zero		1
	.type		_ZN34_INTERNAL_7ecc9f0c_4_k_cu_be97f73d4cuda3std3__47nulloptE,@object
	.size		_ZN34_INTERNAL_7ecc9f0c_4_k_cu_be97f73d4cuda3std3__47nulloptE,(_ZN34_INTERNAL_7ecc9f0c_4_k_cu_be97f73d4cuda3std6ranges3__45__cpo8distanceE - _ZN34_INTERNAL_7ecc9f0c_4_k_cu_be97f73d4cuda3std3__47nulloptE)
_ZN34_INTERNAL_7ecc9f0c_4_k_cu_be97f73d4cuda3std3__47nulloptE:
	.zero		1
	.type		_ZN34_INTERNAL_7ecc9f0c_4_k_cu_be97f73d4cuda3std6ranges3__45__cpo8distanceE,@object
	.size		_ZN34_INTERNAL_7ecc9f0c_4_k_cu_be97f73d4cuda3std6ranges3__45__cpo8distanceE,(_ZN34_INTERNAL_7ecc9f0c_4_k_cu_be97f73d6thrust24THRUST_300001_SM_1000_NS12placeholders2_6E - _ZN34_INTERNAL_7ecc9f0c_4_k_cu_be97f73d4cuda3std6ranges3__45__cpo8distanceE)
_ZN34_INTERNAL_7ecc9f0c_4_k_cu_be97f73d4cuda3std6ranges3__45__cpo8distanceE:
	.zero		1
	.type		_ZN34_INTERNAL_7ecc9f0c_4_k_cu_be97f73d6thrust24THRUST_300001_SM_1000_NS12placeholders2_6E,@object
	.size		_ZN34_INTERNAL_7ecc9f0c_4_k_cu_be97f73d6thrust24THRUST_300001_SM_1000_NS12placeholders2_6E,(_ZN34_INTERNAL_7ecc9f0c_4_k_cu_be97f73d4cuda3std3__45__cpo4cendE - _ZN34_INTERNAL_7ecc9f0c_4_k_cu_be97f73d6thrust24THRUST_300001_SM_1000_NS12placeholders2_6E)
_ZN34_INTERNAL_7ecc9f0c_4_k_cu_be97f73d6thrust24THRUST_300001_SM_1000_NS12placeholders2_6E:
	.zero		1
	.type		_ZN34_INTERNAL_7ecc9f0c_4_k_cu_be97f73d4cuda3std3__45__cpo4cendE,@object
	.size		_ZN34_INTERNAL_7ecc9f0c_4_k_cu_be97f73d4cuda3std3__45__cpo4cendE,(_ZN34_INTERNAL_7ecc9f0c_4_k_cu_be97f73d4cuda3std6ranges3__45__cpo4cendE - _ZN34_INTERNAL_7ecc9f0c_4_k_cu_be97f73d4cuda3std3__45__cpo4cendE)
_ZN34_INTERNAL_7ecc9f0c_4_k_cu_be97f73d4cuda3std3__45__cpo4cendE:
	.zero		1
	.type		_ZN34_INTERNAL_7ecc9f0c_4_k_cu_be97f73d4cuda3std6ranges3__45__cpo4cendE,@object
	.size		_ZN34_INTERNAL_7ecc9f0c_4_k_cu_be97f73d4cuda3std6ranges3__45__cpo4cendE,(_ZN34_INTERNAL_7ecc9f0c_4_k_cu_be97f73d4cuda3std3__420unreachable_sentinelE - _ZN34_INTERNAL_7ecc9f0c_4_k_cu_be97f73d4cuda3std6ranges3__45__cpo4cendE)
_ZN34_INTERNAL_7ecc9f0c_4_k_cu_be97f73d4cuda3std6ranges3__45__cpo4cendE:
	.zero		1
	.type		_ZN34_INTERNAL_7ecc9f0c_4_k_cu_be97f73d4cuda3std3__420unreachable_sentinelE,@object
	.size		_ZN34_INTERNAL_7ecc9f0c_4_k_cu_be97f73d4cuda3std3__420unreachable_sentinelE,(_ZN34_INTERNAL_7ecc9f0c_4_k_cu_be97f73d4cuda3std6ranges3__45__cpo5ssizeE - _ZN34_INTERNAL_7ecc9f0c_4_k_cu_be97f73d4cuda3std3__420unreachable_sentinelE)
_ZN34_INTERNAL_7ecc9f0c_4_k_cu_be97f73d4cuda3std3__420unreachable_sentinelE:
	.zero		1
	.type		_ZN34_INTERNAL_7ecc9f0c_4_k_cu_be97f73d4cuda3std6ranges3__45__cpo5ssizeE,@object
	.size		_ZN34_INTERNAL_7ecc9f0c_4_k_cu_be97f73d4cuda3std6ranges3__45__cpo5ssizeE,(_ZN34_INTERNAL_7ecc9f0c_4_k_cu_be97f73d6thrust24THRUST_300001_SM_1000_NS12placeholders3_10E - _ZN34_INTERNAL_7ecc9f0c_4_k_cu_be97f73d4cuda3std6ranges3__45__cpo5ssizeE)
_ZN34_INTERNAL_7ecc9f0c_4_k_cu_be97f73d4cuda3std6ranges3__45__cpo5ssizeE:
	.zero		1
	.type		_ZN34_INTERNAL_7ecc9f0c_4_k_cu_be97f73d6thrust24THRUST_300001_SM_1000_NS12placeholders3_10E,@object
	.size		_ZN34_INTERNAL_7ecc9f0c_4_k_cu_be97f73d6thrust24THRUST_300001_SM_1000_NS12placeholders3_10E,(_ZN34_INTERNAL_7ecc9f0c_4_k_cu_be97f73d4cuda3std3__45__cpo5crendE - _ZN34_INTERNAL_7ecc9f0c_4_k_cu_be97f73d6thrust24THRUST_300001_SM_1000_NS12placeholders3_10E)
_ZN34_INTERNAL_7ecc9f0c_4_k_cu_be97f73d6thrust24THRUST_300001_SM_1000_NS12placeholders3_10E:
	.zero		1
	.type		_ZN34_INTERNAL_7ecc9f0c_4_k_cu_be97f73d4cuda3std3__45__cpo5crendE,@object
	.size		_ZN34_INTERNAL_7ecc9f0c_4_k_cu_be97f73d4cuda3std3__45__cpo5crendE,(_ZN34_INTERNAL_7ecc9f0c_4_k_cu_be97f73d4cuda3std6ranges3__45__cpo4prevE - _ZN34_INTERNAL_7ecc9f0c_4_k_cu_be97f73d4cuda3std3__45__cpo5crendE)
_ZN34_INTERNAL_7ecc9f0c_4_k_cu_be97f73d4cuda3std3__45__cpo5crendE:
	.zero		1
	.type		_ZN34_INTERNAL_7ecc9f0c_4_k_cu_be97f73d4cuda3std6ranges3__45__cpo4prevE,@object
	.size		_ZN34_INTERNAL_7ecc9f0c_4_k_cu_be97f73d4cuda3std6ranges3__45__cpo4prevE,(_ZN34_INTERNAL_7ecc9f0c_4_k_cu_be97f73d4cuda3std6ranges3__45__cpo9iter_moveE - _ZN34_INTERNAL_7ecc9f0c_4_k_cu_be97f73d4cuda3std6ranges3__45__cpo4prevE)
_ZN34_INTERNAL_7ecc9f0c_4_k_cu_be97f73d4cuda3std6ranges3__45__cpo4prevE:
	.zero		1
	.type		_ZN34_INTERNAL_7ecc9f0c_4_k_cu_be97f73d4cuda3std6ranges3__45__cpo9iter_moveE,@object
	.size		_ZN34_INTERNAL_7ecc9f0c_4_k_cu_be97f73d4cuda3std6ranges3__45__cpo9iter_moveE,(_ZN34_INTERNAL_7ecc9f0c_4_k_cu_be97f73d6thrust24THRUST_300001_SM_1000_NS12placeholders2_2E - _ZN34_INTERNAL_7ecc9f0c_4_k_cu_be97f73d4cuda3std6ranges3__45__cpo9iter_moveE)
_ZN34_INTERNAL_7ecc9f0c_4_k_cu_be97f73d4cuda3std6ranges3__45__cpo9iter_moveE:
	.zero		1
	.type		_ZN34_INTERNAL_7ecc9f0c_4_k_cu_be97f73d6thrust24THRUST_300001_SM_1000_NS12placeholders2_2E,@object
	.size		_ZN34_INTERNAL_7ecc9f0c_4_k_cu_be97f73d6thrust24THRUST_300001_SM_1000_NS12placeholders2_2E,(_ZN34_INTERNAL_7ecc9f0c_4_k_cu_be97f73d6thrust24THRUST_300001_SM_1000_NS12placeholders2_4E - _ZN34_INTERNAL_7ecc9f0c_4_k_cu_be97f73d6thrust24THRUST_300001_SM_1000_NS12placeholders2_2E)
_ZN34_INTERNAL_7ecc9f0c_4_k_cu_be97f73d6thrust24THRUST_300001_SM_1000_NS12placeholders2_2E:
	.zero		1
	.type		_ZN34_INTERNAL_7ecc9f0c_4_k_cu_be97f73d6thrust24THRUST_300001_SM_1000_NS12placeholders2_4E,@object
	.size		_ZN34_INTERNAL_7ecc9f0c_4_k_cu_be97f73d6thrust24THRUST_300001_SM_1000_NS12placeholders2_4E,(_ZN34_INTERNAL_7ecc9f0c_4_k_cu_be97f73d4cuda3std3__45__cpo3endE - _ZN34_INTERNAL_7ecc9f0c_4_k_cu_be97f73d6thrust24THRUST_300001_SM_1000_NS12placeholders2_4E)
_ZN34_INTERNAL_7ecc9f0c_4_k_cu_be97f73d6thrust24THRUST_300001_SM_1000_NS12placeholders2_4E:
	.zero		1
	.type		_ZN34_INTERNAL_7ecc9f0c_4_k_cu_be97f73d4cuda3std3__45__cpo3endE,@object
	.size		_ZN34_INTERNAL_7ecc9f0c_4_k_cu_be97f73d4cuda3std3__45__cpo3endE,(_ZN34_INTERNAL_7ecc9f0c_4_k_cu_be97f73d4cuda3std6ranges3__45__cpo3endE - _ZN34_INTERNAL_7ecc9f0c_4_k_cu_be97f73d4cuda3std3__45__cpo3endE)
_ZN34_INTERNAL_7ecc9f0c_4_k_cu_be97f73d4cuda3std3__45__cpo3endE:
	.zero		1
	.type		_ZN34_INTERNAL_7ecc9f0c_4_k_cu_be97f73d4cuda3std6ranges3__45__cpo3endE,@object
	.size		_ZN34_INTERNAL_7ecc9f0c_4_k_cu_be97f73d4cuda3std6ranges3__45__cpo3endE,(_ZN34_INTERNAL_7ecc9f0c_4_k_cu_be97f73d4cuda3std3__419piecewise_constructE - _ZN34_INTERNAL_7ecc9f0c_4_k_cu_be97f73d4cuda3std6ranges3__45__cpo3endE)
_ZN34_INTERNAL_7ecc9f0c_4_k_cu_be97f73d4cuda3std6ranges3__45__cpo3endE:
	.zero		1
	.type		_ZN34_INTERNAL_7ecc9f0c_4_k_cu_be97f73d4cuda3std3__419piecewise_constructE,@object
	.size		_ZN34_INTERNAL_7ecc9f0c_4_k_cu_be97f73d4cuda3std3__419piecewise_constructE,(_ZN34_INTERNAL_7ecc9f0c_4_k_cu_be97f73d4cuda3std6ranges3__45__cpo5cdataE - _ZN34_INTERNAL_7ecc9f0c_4_k_cu_be97f73d4cuda3std3__419piecewise_constructE)
_ZN34_INTERNAL_7ecc9f0c_4_k_cu_be97f73d4cuda3std3__419piecewise_constructE:
	.zero		1
	.type		_ZN34_INTERNAL_7ecc9f0c_4_k_cu_be97f73d4cuda3std6ranges3__45__cpo5cdataE,@object
	.size		_ZN34_INTERNAL_7ecc9f0c_4_k_cu_be97f73d4cuda3std6ranges3__45__cpo5cdataE,(_ZN34_INTERNAL_7ecc9f0c_4_k_cu_be97f73d6thrust24THRUST_300001_SM_1000_NS12placeholders2_8E - _ZN34_INTERNAL_7ecc9f0c_4_k_cu_be97f73d4cuda3std6ranges3__45__cpo5cdataE)
_ZN34_INTERNAL_7ecc9f0c_4_k_cu_be97f73d4cuda3std6ranges3__45__cpo5cdataE:
	.zero		1
	.type		_ZN34_INTERNAL_7ecc9f0c_4_k_cu_be97f73d6thrust24THRUST_300001_SM_1000_NS12placeholders2_8E,@object
	.size		_ZN34_INTERNAL_7ecc9f0c_4_k_cu_be97f73d6thrust24THRUST_300001_SM_1000_NS12placeholders2_8E,(_ZN34_INTERNAL_7ecc9f0c_4_k_cu_be97f73d4cuda3std3__45__cpo4rendE - _ZN34_INTERNAL_7ecc9f0c_4_k_cu_be97f73d6thrust24THRUST_300001_SM_1000_NS12placeholders2_8E)
_ZN34_INTERNAL_7ecc9f0c_4_k_cu_be97f73d6thrust24THRUST_300001_SM_1000_NS12placeholders2_8E:
	.zero		1
	.type		_ZN34_INTERNAL_7ecc9f0c_4_k_cu_be97f73d4cuda3std3__45__cpo4rendE,@object
	.size		_ZN34_INTERNAL_7ecc9f0c_4_k_cu_be97f73d4cuda3std3__45__cpo4rendE,(_ZN34_INTERNAL_7ecc9f0c_4_k_cu_be97f73d4cuda3std6ranges3__45__cpo9iter_swapE - _ZN34_INTERNAL_7ecc9f0c_4_k_cu_be97f73d4cuda3std3__45__cpo4rendE)
_ZN34_INTERNAL_7ecc9f0c_4_k_cu_be97f73d4cuda3std3__45__cpo4rendE:
	.zero		1
	.type		_ZN34_INTERNAL_7ecc9f0c_4_k_cu_be97f73d4cuda3std6ranges3__45__cpo9iter_swapE,@object
	.size		_ZN34_INTERNAL_7ecc9f0c_4_k_cu_be97f73d4cuda3std6ranges3__45__cpo9iter_swapE,(_ZN34_INTERNAL_7ecc9f0c_4_k_cu_be97f73d4cuda3std3__48unexpectE - _ZN34_INTERNAL_7ecc9f0c_4_k_cu_be97f73d4cuda3std6ranges3__45__cpo9iter_swapE)
_ZN34_INTERNAL_7ecc9f0c_4_k_cu_be97f73d4cuda3std6ranges3__45__cpo9iter_swapE:
	.zero		1
	.type		_ZN34_INTERNAL_7ecc9f0c_4_k_cu_be97f73d4cuda3std3__48unexpectE,@object
	.size		_ZN34_INTERNAL_7ecc9f0c_4_k_cu_be97f73d4cuda3std3__48unexpectE,(_ZN34_INTERNAL_7ecc9f0c_4_k_cu_be97f73d6thrust24THRUST_300001_SM_1000_NS6system6detail10sequential3seqE - _ZN34_INTERNAL_7ecc9f0c_4_k_cu_be97f73d4cuda3std3__48unexpectE)
_ZN34_INTERNAL_7ecc9f0c_4_k_cu_be97f73d4cuda3std3__48unexpectE:
	.zero		1
	.type		_ZN34_INTERNAL_7ecc9f0c_4_k_cu_be97f73d6thrust24THRUST_300001_SM_1000_NS6system6detail10sequential3seqE,@object
	.size		_ZN34_INTERNAL_7ecc9f0c_4_k_cu_be97f73d6thrust24THRUST_300001_SM_1000_NS6system6detail10sequential3seqE,(.L_29 - _ZN34_INTERNAL_7ecc9f0c_4_k_cu_be97f73d6thrust24THRUST_300001_SM_1000_NS6system6detail10sequential3seqE)
_ZN34_INTERNAL_7ecc9f0c_4_k_cu_be97f73d6thrust24THRUST_300001_SM_1000_NS6system6detail10sequential3seqE:
	.zero		1
.L_29:


//--------------------- .nv.shared._Z17sampleLargeKernelILi128EEvPfS0_PiS0_Ph --------------------------
	.section	.nv.shared._Z17sampleLargeKernelILi128EEvPfS0_PiS0_Ph,"aw",@nobits
	.sectionflags	@""
	.align	16
.nv.shared._Z17sampleLargeKernelILi128EEvPfS0_PiS0_Ph:
	.zero		1705


//--------------------- .nv.shared._Z17sampleSmallKernelILi32EEvPfS0_PiS0_ --------------------------
	.section	.nv.shared._Z17sampleSmallKernelILi32EEvPfS0_PiS0_,"aw",@nobits
	.sectionflags	@""
	.align	4
.nv.shared._Z17sampleSmallKernelILi32EEvPfS0_PiS0_:
	.zero		1152


//--------------------- .nv.constant0._ZN3cub18CUB_300001_SM_10006detail11EmptyKernelIvEEvv --------------------------
	.section	.nv.constant0._ZN3cub18CUB_300001_SM_10006detail11EmptyKernelIvEEvv,"a",@progbits
	.sectionflags	@""
	.align	4
.nv.constant0._ZN3cub18CUB_300001_SM_10006detail11EmptyKernelIvEEvv:
	.zero		896


//--------------------- .nv.constant0._Z17sampleLargeKernelILi128EEvPfS0_PiS0_Ph --------------------------
	.section	.nv.constant0._Z17sampleLargeKernelILi128EEvPfS0_PiS0_Ph,"a",@progbits
	.sectionflags	@""
	.align	4
.nv.constant0._Z17sampleLargeKernelILi128EEvPfS0_PiS0_Ph:
	.zero		936


//--------------------- .nv.constant0._Z17sampleSmallKernelILi32EEvPfS0_PiS0_ --------------------------
	.section	.nv.constant0._Z17sampleSmallKernelILi32EEvPfS0_PiS0_,"a",@progbits
	.sectionflags	@""
	.align	4
.nv.constant0._Z17sampleSmallKernelILi32EEvPfS0_PiS0_:
	.zero		928


//--------------------- SYMBOLS --------------------------

	.type		.nv.reservedSmem.offset0,@object
	.size		.nv.reservedSmem.offset0,0x4
	.type		.nv.reservedSmem.cap,@object
	.size		.nv.reservedSmem.cap,0x4
